	.target	sm_100a

	.elftype	@"ET_EXEC"


//--------------------- .note.nv.tkinfo           --------------------------
	.section	.note.nv.tkinfo,"",@"SHT_NOTE"
	.sectionflags	@"SHF_NOTE_NV_TKINFO"
	.tkinfo
        /*0018*/ 	.word	0x00000002
        /*0030*/ 	.string	""
        /*0030*/ 	.string	"ptxas"
        /*0030*/ 	.string	"Cuda compilation tools, release 13.0, V13.0.88"
        /*0030*/ 	.string	"Build cuda_13.0.r13.0/compiler.36424714_0"
        /*0030*/ 	.string	"-arch sm_100a -m 64 "



//--------------------- .note.nv.cuinfo           --------------------------
	.section	.note.nv.cuinfo,"",@"SHT_NOTE"
	.sectionflags	@"SHF_NOTE_NV_CUINFO"
        /*0018*/ 	.short	0x0002
        /*001a*/ 	.short	0x0064
        /*001c*/ 	.short	0x0082
	.zero		2


//--------------------- .nv.info                  --------------------------
	.section	.nv.info,"",@"SHT_CUDA_INFO"
	.align	4


	//----- nvinfo : EIATTR_REGCOUNT
	.align		4
        /*0000*/ 	.byte	0x04, 0x2f
        /*0002*/ 	.short	(.L_12 - .L_11)
	.align		4
.L_11:
        /*0004*/ 	.word	index@(_ZN7cutlass13device_kernelIN5flash11enable_sm90INS1_16FlashAttnFwdSm90INS1_25CollectiveMainloopFwdSm90ILi2EN4cute5tupleIJNS5_1CILi1EEES8_S8_EEENS6_IJNS7_ILi64EEESA_SA_EEELi512ENS_10bfloat16_tEfNS_4arch4Sm90ELb1ELb0ELb0ELb1ELb0ELb1ELb1ELb0ELb0ELb1ELb1ELb0EEENS1_21CollectiveEpilogueFwdINS6_IJSA_NS7_ILi512EEESA_EEES9_SC_SE_Li256ELb1ELb1ELb1ELb0EEENS1_36VarlenDynamicPersistentTileSchedulerILi64ELi64ELi256ELi128ELb1ELb1ELb1ELb1ELb1ELb1EEEEEEEEEvNT_6ParamsE)
        /*0008*/ 	.word	0x00000004


	//----- nvinfo : EIATTR_FRAME_SIZE
	.align		4
.L_12:
        /*000c*/ 	.byte	0x04, 0x11
        /*000e*/ 	.short	(.L_14 - .L_13)
	.align		4
.L_13:
        /*0010*/ 	.word	index@(_ZN7cutlass13device_kernelIN5flash11enable_sm90INS1_16FlashAttnFwdSm90INS1_25CollectiveMainloopFwdSm90ILi2EN4cute5tupleIJNS5_1CILi1EEES8_S8_EEENS6_IJNS7_ILi64EEESA_SA_EEELi512ENS_10bfloat16_tEfNS_4arch4Sm90ELb1ELb0ELb0ELb1ELb0ELb1ELb1ELb0ELb0ELb1ELb1ELb0EEENS1_21CollectiveEpilogueFwdINS6_IJSA_NS7_ILi512EEESA_EEES9_SC_SE_Li256ELb1ELb1ELb1ELb0EEENS1_36VarlenDynamicPersistentTileSchedulerILi64ELi64ELi256ELi128ELb1ELb1ELb1ELb1ELb1ELb1EEEEEEEEEvNT_6ParamsE)
        /*0014*/ 	.word	0x00000000


	//----- nvinfo : EIATTR_REGCOUNT
	.align		4
.L_14:
        /*0018*/ 	.byte	0x04, 0x2f
        /*001a*/ 	.short	(.L_16 - .L_15)
	.align		4
.L_15:
        /*001c*/ 	.word	index@(_ZN7cutlass13device_kernelIN5flash11enable_sm90INS1_16FlashAttnFwdSm90INS1_25CollectiveMainloopFwdSm90ILi2EN4cute5tupleIJNS5_1CILi1EEES8_S8_EEENS6_IJNS7_ILi64EEESA_SA_EEELi512ENS_10bfloat16_tEfNS_4arch4Sm90ELb1ELb0ELb0ELb1ELb0ELb0ELb1ELb0ELb0ELb1ELb1ELb0EEENS1_21CollectiveEpilogueFwdINS6_IJSA_NS7_ILi512EEESA_EEES9_SC_SE_Li256ELb1ELb1ELb1ELb0EEENS1_36VarlenDynamicPersistentTileSchedulerILi64ELi64ELi256ELi128ELb1ELb1ELb1ELb1ELb1ELb1EEEEEEEEEvNT_6ParamsE)
        /*0020*/ 	.word	0x00000004


	//----- nvinfo : EIATTR_FRAME_SIZE
	.align		4
.L_16:
        /*0024*/ 	.byte	0x04, 0x11
        /*0026*/ 	.short	(.L_18 - .L_17)
	.align		4
.L_17:
        /*0028*/ 	.word	index@(_ZN7cutlass13device_kernelIN5flash11enable_sm90INS1_16FlashAttnFwdSm90INS1_25CollectiveMainloopFwdSm90ILi2EN4cute5tupleIJNS5_1CILi1EEES8_S8_EEENS6_IJNS7_ILi64EEESA_SA_EEELi512ENS_10bfloat16_tEfNS_4arch4Sm90ELb1ELb0ELb0ELb1ELb0ELb0ELb1ELb0ELb0ELb1ELb1ELb0EEENS1_21CollectiveEpilogueFwdINS6_IJSA_NS7_ILi512EEESA_EEES9_SC_SE_Li256ELb1ELb1ELb1ELb0EEENS1_36VarlenDynamicPersistentTileSchedulerILi64ELi64ELi256ELi128ELb1ELb1ELb1ELb1ELb1ELb1EEEEEEEEEvNT_6ParamsE)
        /*002c*/ 	.word	0x00000000


	//----- nvinfo : EIATTR_REGCOUNT
	.align		4
.L_18:
        /*0030*/ 	.byte	0x04, 0x2f
        /*0032*/ 	.short	(.L_20 - .L_19)
	.align		4
.L_19:
        /*0034*/ 	.word	index@(_ZN7cutlass13device_kernelIN5flash11enable_sm90INS1_16FlashAttnFwdSm90INS1_25CollectiveMainloopFwdSm90ILi2EN4cute5tupleIJNS5_1CILi1EEES8_S8_EEENS6_IJNS7_ILi64EEESA_SA_EEELi512ENS_10bfloat16_tEfNS_4arch4Sm90ELb1ELb0ELb0ELb1ELb0ELb1ELb0ELb0ELb0ELb1ELb1ELb0EEENS1_21CollectiveEpilogueFwdINS6_IJSA_NS7_ILi512EEESA_EEES9_SC_SE_Li256ELb1ELb1ELb1ELb0EEENS1_36VarlenDynamicPersistentTileSchedulerILi64ELi64ELi256ELi128ELb1ELb1ELb1ELb1ELb1ELb1EEEEEEEEEvNT_6ParamsE)
        /*0038*/ 	.word	0x00000004


	//----- nvinfo : EIATTR_FRAME_SIZE
	.align		4
.L_20:
        /*003c*/ 	.byte	0x04, 0x11
        /*003e*/ 	.short	(.L_22 - .L_21)
	.align		4
.L_21:
        /*0040*/ 	.word	index@(_ZN7cutlass13device_kernelIN5flash11enable_sm90INS1_16FlashAttnFwdSm90INS1_25CollectiveMainloopFwdSm90ILi2EN4cute5tupleIJNS5_1CILi1EEES8_S8_EEENS6_IJNS7_ILi64EEESA_SA_EEELi512ENS_10bfloat16_tEfNS_4arch4Sm90ELb1ELb0ELb0ELb1ELb0ELb1ELb0ELb0ELb0ELb1ELb1ELb0EEENS1_21CollectiveEpilogueFwdINS6_IJSA_NS7_ILi512EEESA_EEES9_SC_SE_Li256ELb1ELb1ELb1ELb0EEENS1_36VarlenDynamicPersistentTileSchedulerILi64ELi64ELi256ELi128ELb1ELb1ELb1ELb1ELb1ELb1EEEEEEEEEvNT_6ParamsE)
        /*0044*/ 	.word	0x00000000


	//----- nvinfo : EIATTR_REGCOUNT
	.align		4
.L_22:
        /*0048*/ 	.byte	0x04, 0x2f
        /*004a*/ 	.short	(.L_24 - .L_23)
	.align		4
.L_23:
        /*004c*/ 	.word	index@(_ZN7cutlass13device_kernelIN5flash11enable_sm90INS1_16FlashAttnFwdSm90INS1_25CollectiveMainloopFwdSm90ILi2EN4cute5tupleIJNS5_1CILi1EEES8_S8_EEENS6_IJNS7_ILi64EEESA_SA_EEELi512ENS_10bfloat16_tEfNS_4arch4Sm90ELb1ELb0ELb0ELb1ELb0ELb0ELb0ELb0ELb0ELb1ELb1ELb0EEENS1_21CollectiveEpilogueFwdINS6_IJSA_NS7_ILi512EEESA_EEES9_SC_SE_Li256ELb1ELb1ELb1ELb0EEENS1_36VarlenDynamicPersistentTileSchedulerILi64ELi64ELi256ELi128ELb1ELb1ELb1ELb1ELb1ELb1EEEEEEEEEvNT_6ParamsE)
        /*0050*/ 	.word	0x00000004


	//----- nvinfo : EIATTR_FRAME_SIZE
	.align		4
.L_24:
        /*0054*/ 	.byte	0x04, 0x11
        /*0056*/ 	.short	(.L_26 - .L_25)
	.align		4
.L_25:
        /*0058*/ 	.word	index@(_ZN7cutlass13device_kernelIN5flash11enable_sm90INS1_16FlashAttnFwdSm90INS1_25CollectiveMainloopFwdSm90ILi2EN4cute5tupleIJNS5_1CILi1EEES8_S8_EEENS6_IJNS7_ILi64EEESA_SA_EEELi512ENS_10bfloat16_tEfNS_4arch4Sm90ELb1ELb0ELb0ELb1ELb0ELb0ELb0ELb0ELb0ELb1ELb1ELb0EEENS1_21CollectiveEpilogueFwdINS6_IJSA_NS7_ILi512EEESA_EEES9_SC_SE_Li256ELb1ELb1ELb1ELb0EEENS1_36VarlenDynamicPersistentTileSchedulerILi64ELi64ELi256ELi128ELb1ELb1ELb1ELb1ELb1ELb1EEEEEEEEEvNT_6ParamsE)
        /*005c*/ 	.word	0x00000000


	//----- nvinfo : EIATTR_REGCOUNT
	.align		4
.L_26:
        /*0060*/ 	.byte	0x04, 0x2f
        /*0062*/ 	.short	(.L_28 - .L_27)
	.align		4
.L_27:
        /*0064*/ 	.word	index@(_ZN7cutlass13device_kernelIN5flash11enable_sm90INS1_16FlashAttnFwdSm90INS1_25CollectiveMainloopFwdSm90ILi2EN4cute5tupleIJNS5_1CILi1EEES8_S8_EEENS6_IJNS7_ILi64EEESA_SA_EEELi512ENS_10bfloat16_tEfNS_4arch4Sm90ELb1ELb0ELb0ELb0ELb0ELb0ELb1ELb0ELb0ELb1ELb1ELb0EEENS1_21CollectiveEpilogueFwdINS6_IJSA_NS7_ILi512EEESA_EEES9_SC_SE_Li256ELb0ELb1ELb1ELb0EEENS1_19SingleTileSchedulerILb0ELb1ELb1ELi64EEEEEEEEEvNT_6ParamsE)
        /*0068*/ 	.word	0x00000004


	//----- nvinfo : EIATTR_FRAME_SIZE
	.align		4
.L_28:
        /*006c*/ 	.byte	0x04, 0x11
        /*006e*/ 	.short	(.L_30 - .L_29)
	.align		4
.L_29:
        /*0070*/ 	.word	index@(_ZN7cutlass13device_kernelIN5flash11enable_sm90INS1_16FlashAttnFwdSm90INS1_25CollectiveMainloopFwdSm90ILi2EN4cute5tupleIJNS5_1CILi1EEES8_S8_EEENS6_IJNS7_ILi64EEESA_SA_EEELi512ENS_10bfloat16_tEfNS_4arch4Sm90ELb1ELb0ELb0ELb0ELb0ELb0ELb1ELb0ELb0ELb1ELb1ELb0EEENS1_21CollectiveEpilogueFwdINS6_IJSA_NS7_ILi512EEESA_EEES9_SC_SE_Li256ELb0ELb1ELb1ELb0EEENS1_19SingleTileSchedulerILb0ELb1ELb1ELi64EEEEEEEEEvNT_6ParamsE)
        /*0074*/ 	.word	0x00000000


	//----- nvinfo : EIATTR_REGCOUNT
	.align		4
.L_30:
        /*0078*/ 	.byte	0x04, 0x2f
        /*007a*/ 	.short	(.L_32 - .L_31)
	.align		4
.L_31:
        /*007c*/ 	.word	index@(_ZN7cutlass13device_kernelIN5flash11enable_sm90INS1_16FlashAttnFwdSm90INS1_25CollectiveMainloopFwdSm90ILi2EN4cute5tupleIJNS5_1CILi1EEES8_S8_EEENS6_IJNS7_ILi64EEESA_SA_EEELi512ENS_10bfloat16_tEfNS_4arch4Sm90ELb1ELb0ELb0ELb0ELb0ELb0ELb0ELb0ELb0ELb1ELb1ELb0EEENS1_21CollectiveEpilogueFwdINS6_IJSA_NS7_ILi512EEESA_EEES9_SC_SE_Li256ELb0ELb1ELb1ELb0EEENS1_19SingleTileSchedulerILb0ELb1ELb1ELi64EEEEEEEEEvNT_6ParamsE)
        /*0080*/ 	.word	0x00000004


	//----- nvinfo : EIATTR_FRAME_SIZE
	.align		4
.L_32:
        /*0084*/ 	.byte	0x04, 0x11
        /*0086*/ 	.short	(.L_34 - .L_33)
	.align		4
.L_33:
        /*0088*/ 	.word	index@(_ZN7cutlass13device_kernelIN5flash11enable_sm90INS1_16FlashAttnFwdSm90INS1_25CollectiveMainloopFwdSm90ILi2EN4cute5tupleIJNS5_1CILi1EEES8_S8_EEENS6_IJNS7_ILi64EEESA_SA_EEELi512ENS_10bfloat16_tEfNS_4arch4Sm90ELb1ELb0ELb0ELb0ELb0ELb0ELb0ELb0ELb0ELb1ELb1ELb0EEENS1_21CollectiveEpilogueFwdINS6_IJSA_NS7_ILi512EEESA_EEES9_SC_SE_Li256ELb0ELb1ELb1ELb0EEENS1_19SingleTileSchedulerILb0ELb1ELb1ELi64EEEEEEEEEvNT_6ParamsE)
        /*008c*/ 	.word	0x00000000


	//----- nvinfo : EIATTR_REGCOUNT
	.align		4
.L_34:
        /*0090*/ 	.byte	0x04, 0x2f
        /*0092*/ 	.short	(.L_36 - .L_35)
	.align		4
.L_35:
        /*0094*/ 	.word	index@(_ZN7cutlass13device_kernelIN5flash11enable_sm90INS1_16FlashAttnFwdSm90INS1_25CollectiveMainloopFwdSm90ILi2EN4cute5tupleIJNS5_1CILi1EEES8_S8_EEENS6_IJNS7_ILi64EEESA_SA_EEELi512ENS_10bfloat16_tEfNS_4arch4Sm90ELb0ELb1ELb0ELb1ELb0ELb1ELb1ELb0ELb0ELb1ELb1ELb0EEENS1_21CollectiveEpilogueFwdINS6_IJSA_NS7_ILi512EEESA_EEES9_SC_SE_Li256ELb1ELb1ELb1ELb0EEENS1_36VarlenDynamicPersistentTileSchedulerILi64ELi64ELi256ELi128ELb1ELb1ELb1ELb1ELb0ELb1EEEEEEEEEvNT_6ParamsE)
        /*0098*/ 	.word	0x00000004


	//----- nvinfo : EIATTR_FRAME_SIZE
	.align		4
.L_36:
        /*009c*/ 	.byte	0x04, 0x11
        /*009e*/ 	.short	(.L_38 - .L_37)
	.align		4
.L_37:
        /*00a0*/ 	.word	index@(_ZN7cutlass13device_kernelIN5flash11enable_sm90INS1_16FlashAttnFwdSm90INS1_25CollectiveMainloopFwdSm90ILi2EN4cute5tupleIJNS5_1CILi1EEES8_S8_EEENS6_IJNS7_ILi64EEESA_SA_EEELi512ENS_10bfloat16_tEfNS_4arch4Sm90ELb0ELb1ELb0ELb1ELb0ELb1ELb1ELb0ELb0ELb1ELb1ELb0EEENS1_21CollectiveEpilogueFwdINS6_IJSA_NS7_ILi512EEESA_EEES9_SC_SE_Li256ELb1ELb1ELb1ELb0EEENS1_36VarlenDynamicPersistentTileSchedulerILi64ELi64ELi256ELi128ELb1ELb1ELb1ELb1ELb0ELb1EEEEEEEEEvNT_6ParamsE)
        /*00a4*/ 	.word	0x00000000


	//----- nvinfo : EIATTR_REGCOUNT
	.align		4
.L_38:
        /*00a8*/ 	.byte	0x04, 0x2f
        /*00aa*/ 	.short	(.L_40 - .L_39)
	.align		4
.L_39:
        /*00ac*/ 	.word	index@(_ZN7cutlass13device_kernelIN5flash11enable_sm90INS1_16FlashAttnFwdSm90INS1_25CollectiveMainloopFwdSm90ILi2EN4cute5tupleIJNS5_1CILi1EEES8_S8_EEENS6_IJNS7_ILi64EEESA_SA_EEELi512ENS_10bfloat16_tEfNS_4arch4Sm90ELb0ELb1ELb0ELb1ELb0ELb0ELb1ELb0ELb0ELb1ELb1ELb0EEENS1_21CollectiveEpilogueFwdINS6_IJSA_NS7_ILi512EEESA_EEES9_SC_SE_Li256ELb1ELb1ELb1ELb0EEENS1_36VarlenDynamicPersistentTileSchedulerILi64ELi64ELi256ELi128ELb1ELb1ELb1ELb1ELb0ELb1EEEEEEEEEvNT_6ParamsE)
        /*00b0*/ 	.word	0x00000004


	//----- nvinfo : EIATTR_FRAME_SIZE
	.align		4
.L_40:
        /*00b4*/ 	.byte	0x04, 0x11
        /*00b6*/ 	.short	(.L_42 - .L_41)
	.align		4
.L_41:
        /*00b8*/ 	.word	index@(_ZN7cutlass13device_kernelIN5flash11enable_sm90INS1_16FlashAttnFwdSm90INS1_25CollectiveMainloopFwdSm90ILi2EN4cute5tupleIJNS5_1CILi1EEES8_S8_EEENS6_IJNS7_ILi64EEESA_SA_EEELi512ENS_10bfloat16_tEfNS_4arch4Sm90ELb0ELb1ELb0ELb1ELb0ELb0ELb1ELb0ELb0ELb1ELb1ELb0EEENS1_21CollectiveEpilogueFwdINS6_IJSA_NS7_ILi512EEESA_EEES9_SC_SE_Li256ELb1ELb1ELb1ELb0EEENS1_36VarlenDynamicPersistentTileSchedulerILi64ELi64ELi256ELi128ELb1ELb1ELb1ELb1ELb0ELb1EEEEEEEEEvNT_6ParamsE)
        /*00bc*/ 	.word	0x00000000


	//----- nvinfo : EIATTR_REGCOUNT
	.align		4
.L_42:
        /*00c0*/ 	.byte	0x04, 0x2f
        /*00c2*/ 	.short	(.L_44 - .L_43)
	.align		4
.L_43:
        /*00c4*/ 	.word	index@(_ZN7cutlass13device_kernelIN5flash11enable_sm90INS1_16FlashAttnFwdSm90INS1_25CollectiveMainloopFwdSm90ILi2EN4cute5tupleIJNS5_1CILi1EEES8_S8_EEENS6_IJNS7_ILi64EEESA_SA_EEELi512ENS_10bfloat16_tEfNS_4arch4Sm90ELb0ELb1ELb0ELb1ELb0ELb1ELb0ELb0ELb0ELb1ELb1ELb0EEENS1_21CollectiveEpilogueFwdINS6_IJSA_NS7_ILi512EEESA_EEES9_SC_SE_Li256ELb1ELb1ELb1ELb0EEENS1_36VarlenDynamicPersistentTileSchedulerILi64ELi64ELi256ELi128ELb1ELb1ELb1ELb1ELb0ELb1EEEEEEEEEvNT_6ParamsE)
        /*00c8*/ 	.word	0x00000004


	//----- nvinfo : EIATTR_FRAME_SIZE
	.align		4
.L_44:
        /*00cc*/ 	.byte	0x04, 0x11
        /*00ce*/ 	.short	(.L_46 - .L_45)
	.align		4
.L_45:
        /*00d0*/ 	.word	index@(_ZN7cutlass13device_kernelIN5flash11enable_sm90INS1_16FlashAttnFwdSm90INS1_25CollectiveMainloopFwdSm90ILi2EN4cute5tupleIJNS5_1CILi1EEES8_S8_EEENS6_IJNS7_ILi64EEESA_SA_EEELi512ENS_10bfloat16_tEfNS_4arch4Sm90ELb0ELb1ELb0ELb1ELb0ELb1ELb0ELb0ELb0ELb1ELb1ELb0EEENS1_21CollectiveEpilogueFwdINS6_IJSA_NS7_ILi512EEESA_EEES9_SC_SE_Li256ELb1ELb1ELb1ELb0EEENS1_36VarlenDynamicPersistentTileSchedulerILi64ELi64ELi256ELi128ELb1ELb1ELb1ELb1ELb0ELb1EEEEEEEEEvNT_6ParamsE)
        /*00d4*/ 	.word	0x00000000


	//----- nvinfo : EIATTR_REGCOUNT
	.align		4
.L_46:
        /*00d8*/ 	.byte	0x04, 0x2f
        /*00da*/ 	.short	(.L_48 - .L_47)
	.align		4
.L_47:
        /*00dc*/ 	.word	index@(_ZN7cutlass13device_kernelIN5flash11enable_sm90INS1_16FlashAttnFwdSm90INS1_25CollectiveMainloopFwdSm90ILi2EN4cute5tupleIJNS5_1CILi1EEES8_S8_EEENS6_IJNS7_ILi64EEESA_SA_EEELi512ENS_10bfloat16_tEfNS_4arch4Sm90ELb0ELb1ELb0ELb1ELb0ELb0ELb0ELb0ELb0ELb1ELb1ELb0EEENS1_21CollectiveEpilogueFwdINS6_IJSA_NS7_ILi512EEESA_EEES9_SC_SE_Li256ELb1ELb1ELb1ELb0EEENS1_36VarlenDynamicPersistentTileSchedulerILi64ELi64ELi256ELi128ELb1ELb1ELb1ELb1ELb0ELb1EEEEEEEEEvNT_6ParamsE)
        /*00e0*/ 	.word	0x00000004


	//----- nvinfo : EIATTR_FRAME_SIZE
	.align		4
.L_48:
        /*00e4*/ 	.byte	0x04, 0x11
        /*00e6*/ 	.short	(.L_50 - .L_49)
	.align		4
.L_49:
        /*00e8*/ 	.word	index@(_ZN7cutlass13device_kernelIN5flash11enable_sm90INS1_16FlashAttnFwdSm90INS1_25CollectiveMainloopFwdSm90ILi2EN4cute5tupleIJNS5_1CILi1EEES8_S8_EEENS6_IJNS7_ILi64EEESA_SA_EEELi512ENS_10bfloat16_tEfNS_4arch4Sm90ELb0ELb1ELb0ELb1ELb0ELb0ELb0ELb0ELb0ELb1ELb1ELb0EEENS1_21CollectiveEpilogueFwdINS6_IJSA_NS7_ILi512EEESA_EEES9_SC_SE_Li256ELb1ELb1ELb1ELb0EEENS1_36VarlenDynamicPersistentTileSchedulerILi64ELi64ELi256ELi128ELb1ELb1ELb1ELb1ELb0ELb1EEEEEEEEEvNT_6ParamsE)
        /*00ec*/ 	.word	0x00000000


	//----- nvinfo : EIATTR_REGCOUNT
	.align		4
.L_50:
        /*00f0*/ 	.byte	0x04, 0x2f
        /*00f2*/ 	.short	(.L_52 - .L_51)
	.align		4
.L_51:
        /*00f4*/ 	.word	index@(_ZN7cutlass13device_kernelIN5flash11enable_sm90INS1_16FlashAttnFwdSm90INS1_25CollectiveMainloopFwdSm90ILi2EN4cute5tupleIJNS5_1CILi1EEES8_S8_EEENS6_IJNS7_ILi64EEESA_SA_EEELi512ENS_10bfloat16_tEfNS_4arch4Sm90ELb0ELb1ELb0ELb0ELb0ELb0ELb1ELb0ELb0ELb1ELb1ELb0EEENS1_21CollectiveEpilogueFwdINS6_IJSA_NS7_ILi512EEESA_EEES9_SC_SE_Li256ELb0ELb1ELb1ELb0EEENS1_19SingleTileSchedulerILb0ELb1ELb1ELi64EEEEEEEEEvNT_6ParamsE)
        /*00f8*/ 	.word	0x00000004


	//----- nvinfo : EIATTR_FRAME_SIZE
	.align		4
.L_52:
        /*00fc*/ 	.byte	0x04, 0x11
        /*00fe*/ 	.short	(.L_54 - .L_53)
	.align		4
.L_53:
        /*0100*/ 	.word	index@(_ZN7cutlass13device_kernelIN5flash11enable_sm90INS1_16FlashAttnFwdSm90INS1_25CollectiveMainloopFwdSm90ILi2EN4cute5tupleIJNS5_1CILi1EEES8_S8_EEENS6_IJNS7_ILi64EEESA_SA_EEELi512ENS_10bfloat16_tEfNS_4arch4Sm90ELb0ELb1ELb0ELb0ELb0ELb0ELb1ELb0ELb0ELb1ELb1ELb0EEENS1_21CollectiveEpilogueFwdINS6_IJSA_NS7_ILi512EEESA_EEES9_SC_SE_Li256ELb0ELb1ELb1ELb0EEENS1_19SingleTileSchedulerILb0ELb1ELb1ELi64EEEEEEEEEvNT_6ParamsE)
        /*0104*/ 	.word	0x00000000


	//----- nvinfo : EIATTR_REGCOUNT
	.align		4
.L_54:
        /*0108*/ 	.byte	0x04, 0x2f
        /*010a*/ 	.short	(.L_56 - .L_55)
	.align		4
.L_55:
        /*010c*/ 	.word	index@(_ZN7cutlass13device_kernelIN5flash11enable_sm90INS1_16FlashAttnFwdSm90INS1_25CollectiveMainloopFwdSm90ILi2EN4cute5tupleIJNS5_1CILi1EEES8_S8_EEENS6_IJNS7_ILi64EEESA_SA_EEELi512ENS_10bfloat16_tEfNS_4arch4Sm90ELb0ELb1ELb0ELb0ELb0ELb0ELb0ELb0ELb0ELb1ELb1ELb0EEENS1_21CollectiveEpilogueFwdINS6_IJSA_NS7_ILi512EEESA_EEES9_SC_SE_Li256ELb0ELb1ELb1ELb0EEENS1_19SingleTileSchedulerILb0ELb1ELb1ELi64EEEEEEEEEvNT_6ParamsE)
        /*0110*/ 	.word	0x00000004


	//----- nvinfo : EIATTR_FRAME_SIZE
	.align		4
.L_56:
        /*0114*/ 	.byte	0x04, 0x11
        /*0116*/ 	.short	(.L_58 - .L_57)
	.align		4
.L_57:
        /*0118*/ 	.word	index@(_ZN7cutlass13device_kernelIN5flash11enable_sm90INS1_16FlashAttnFwdSm90INS1_25CollectiveMainloopFwdSm90ILi2EN4cute5tupleIJNS5_1CILi1EEES8_S8_EEENS6_IJNS7_ILi64EEESA_SA_EEELi512ENS_10bfloat16_tEfNS_4arch4Sm90ELb0ELb1ELb0ELb0ELb0ELb0ELb0ELb0ELb0ELb1ELb1ELb0EEENS1_21CollectiveEpilogueFwdINS6_IJSA_NS7_ILi512EEESA_EEES9_SC_SE_Li256ELb0ELb1ELb1ELb0EEENS1_19SingleTileSchedulerILb0ELb1ELb1ELi64EEEEEEEEEvNT_6ParamsE)
        /*011c*/ 	.word	0x00000000


	//----- nvinfo : EIATTR_REGCOUNT
	.align		4
.L_58:
        /*0120*/ 	.byte	0x04, 0x2f
        /*0122*/ 	.short	(.L_60 - .L_59)
	.align		4
.L_59:
        /*0124*/ 	.word	index@(_ZN7cutlass13device_kernelIN5flash11enable_sm90INS1_16FlashAttnFwdSm90INS1_25CollectiveMainloopFwdSm90ILi2EN4cute5tupleIJNS5_1CILi1EEES8_S8_EEENS6_IJNS7_ILi64EEESA_SA_EEELi512ENS_10bfloat16_tEfNS_4arch4Sm90ELb0ELb0ELb0ELb1ELb0ELb1ELb1ELb0ELb0ELb1ELb1ELb0EEENS1_21CollectiveEpilogueFwdINS6_IJSA_NS7_ILi512EEESA_EEES9_SC_SE_Li256ELb1ELb1ELb1ELb0EEENS1_36VarlenDynamicPersistentTileSchedulerILi64ELi64ELi256ELi128ELb1ELb1ELb1ELb0ELb1ELb1EEEEEEEEEvNT_6ParamsE)
        /*0128*/ 	.word	0x00000004


	//----- nvinfo : EIATTR_FRAME_SIZE
	.align		4
.L_60:
        /*012c*/ 	.byte	0x04, 0x11
        /*012e*/ 	.short	(.L_62 - .L_61)
	.align		4
.L_61:
        /*0130*/ 	.word	index@(_ZN7cutlass13device_kernelIN5flash11enable_sm90INS1_16FlashAttnFwdSm90INS1_25CollectiveMainloopFwdSm90ILi2EN4cute5tupleIJNS5_1CILi1EEES8_S8_EEENS6_IJNS7_ILi64EEESA_SA_EEELi512ENS_10bfloat16_tEfNS_4arch4Sm90ELb0ELb0ELb0ELb1ELb0ELb1ELb1ELb0ELb0ELb1ELb1ELb0EEENS1_21CollectiveEpilogueFwdINS6_IJSA_NS7_ILi512EEESA_EEES9_SC_SE_Li256ELb1ELb1ELb1ELb0EEENS1_36VarlenDynamicPersistentTileSchedulerILi64ELi64ELi256ELi128ELb1ELb1ELb1ELb0ELb1ELb1EEEEEEEEEvNT_6ParamsE)
        /*0134*/ 	.word	0x00000000


	//----- nvinfo : EIATTR_REGCOUNT
	.align		4
.L_62:
        /*0138*/ 	.byte	0x04, 0x2f
        /*013a*/ 	.short	(.L_64 - .L_63)
	.align		4
.L_63:
        /*013c*/ 	.word	index@(_ZN7cutlass13device_kernelIN5flash11enable_sm90INS1_16FlashAttnFwdSm90INS1_25CollectiveMainloopFwdSm90ILi2EN4cute5tupleIJNS5_1CILi1EEES8_S8_EEENS6_IJNS7_ILi64EEESA_SA_EEELi512ENS_10bfloat16_tEfNS_4arch4Sm90ELb0ELb0ELb0ELb1ELb0ELb0ELb1ELb0ELb0ELb1ELb1ELb0EEENS1_21CollectiveEpilogueFwdINS6_IJSA_NS7_ILi512EEESA_EEES9_SC_SE_Li256ELb1ELb1ELb1ELb0EEENS1_36VarlenDynamicPersistentTileSchedulerILi64ELi64ELi256ELi128ELb1ELb1ELb1ELb0ELb1ELb1EEEEEEEEEvNT_6ParamsE)
        /*0140*/ 	.word	0x00000004


	//----- nvinfo : EIATTR_FRAME_SIZE
	.align		4
.L_64:
        /*0144*/ 	.byte	0x04, 0x11
        /*0146*/ 	.short	(.L_66 - .L_65)
	.align		4
.L_65:
        /*0148*/ 	.word	index@(_ZN7cutlass13device_kernelIN5flash11enable_sm90INS1_16FlashAttnFwdSm90INS1_25CollectiveMainloopFwdSm90ILi2EN4cute5tupleIJNS5_1CILi1EEES8_S8_EEENS6_IJNS7_ILi64EEESA_SA_EEELi512ENS_10bfloat16_tEfNS_4arch4Sm90ELb0ELb0ELb0ELb1ELb0ELb0ELb1ELb0ELb0ELb1ELb1ELb0EEENS1_21CollectiveEpilogueFwdINS6_IJSA_NS7_ILi512EEESA_EEES9_SC_SE_Li256ELb1ELb1ELb1ELb0EEENS1_36VarlenDynamicPersistentTileSchedulerILi64ELi64ELi256ELi128ELb1ELb1ELb1ELb0ELb1ELb1EEEEEEEEEvNT_6ParamsE)
        /*014c*/ 	.word	0x00000000


	//----- nvinfo : EIATTR_REGCOUNT
	.align		4
.L_66:
        /*0150*/ 	.byte	0x04, 0x2f
        /*0152*/ 	.short	(.L_68 - .L_67)
	.align		4
.L_67:
        /*0154*/ 	.word	index@(_ZN7cutlass13device_kernelIN5flash11enable_sm90INS1_16FlashAttnFwdSm90INS1_25CollectiveMainloopFwdSm90ILi2EN4cute5tupleIJNS5_1CILi1EEES8_S8_EEENS6_IJNS7_ILi64EEESA_SA_EEELi512ENS_10bfloat16_tEfNS_4arch4Sm90ELb0ELb0ELb0ELb1ELb0ELb1ELb0ELb0ELb0ELb1ELb1ELb0EEENS1_21CollectiveEpilogueFwdINS6_IJSA_NS7_ILi512EEESA_EEES9_SC_SE_Li256ELb1ELb1ELb1ELb0EEENS1_36VarlenDynamicPersistentTileSchedulerILi64ELi64ELi256ELi128ELb1ELb1ELb1ELb0ELb1ELb1EEEEEEEEEvNT_6ParamsE)
        /*0158*/ 	.word	0x00000004


	//----- nvinfo : EIATTR_FRAME_SIZE
	.align		4
.L_68:
        /*015c*/ 	.byte	0x04, 0x11
        /*015e*/ 	.short	(.L_70 - .L_69)
	.align		4
.L_69:
        /*0160*/ 	.word	index@(_ZN7cutlass13device_kernelIN5flash11enable_sm90INS1_16FlashAttnFwdSm90INS1_25CollectiveMainloopFwdSm90ILi2EN4cute5tupleIJNS5_1CILi1EEES8_S8_EEENS6_IJNS7_ILi64EEESA_SA_EEELi512ENS_10bfloat16_tEfNS_4arch4Sm90ELb0ELb0ELb0ELb1ELb0ELb1ELb0ELb0ELb0ELb1ELb1ELb0EEENS1_21CollectiveEpilogueFwdINS6_IJSA_NS7_ILi512EEESA_EEES9_SC_SE_Li256ELb1ELb1ELb1ELb0EEENS1_36VarlenDynamicPersistentTileSchedulerILi64ELi64ELi256ELi128ELb1ELb1ELb1ELb0ELb1ELb1EEEEEEEEEvNT_6ParamsE)
        /*0164*/ 	.word	0x00000000


	//----- nvinfo : EIATTR_REGCOUNT
	.align		4
.L_70:
        /*0168*/ 	.byte	0x04, 0x2f
        /*016a*/ 	.short	(.L_72 - .L_71)
	.align		4
.L_71:
        /*016c*/ 	.word	index@(_ZN7cutlass13device_kernelIN5flash11enable_sm90INS1_16FlashAttnFwdSm90INS1_25CollectiveMainloopFwdSm90ILi2EN4cute5tupleIJNS5_1CILi1EEES8_S8_EEENS6_IJNS7_ILi64EEESA_SA_EEELi512ENS_10bfloat16_tEfNS_4arch4Sm90ELb0ELb0ELb0ELb1ELb0ELb0ELb0ELb0ELb0ELb1ELb1ELb0EEENS1_21CollectiveEpilogueFwdINS6_IJSA_NS7_ILi512EEESA_EEES9_SC_SE_Li256ELb1ELb1ELb1ELb0EEENS1_36VarlenDynamicPersistentTileSchedulerILi64ELi64ELi256ELi128ELb1ELb1ELb1ELb0ELb1ELb1EEEEEEEEEvNT_6ParamsE)
        /*0170*/ 	.word	0x00000004


	//----- nvinfo : EIATTR_FRAME_SIZE
	.align		4
.L_72:
        /*0174*/ 	.byte	0x04, 0x11
        /*0176*/ 	.short	(.L_74 - .L_73)
	.align		4
.L_73:
        /*0178*/ 	.word	index@(_ZN7cutlass13device_kernelIN5flash11enable_sm90INS1_16FlashAttnFwdSm90INS1_25CollectiveMainloopFwdSm90ILi2EN4cute5tupleIJNS5_1CILi1EEES8_S8_EEENS6_IJNS7_ILi64EEESA_SA_EEELi512ENS_10bfloat16_tEfNS_4arch4Sm90ELb0ELb0ELb0ELb1ELb0ELb0ELb0ELb0ELb0ELb1ELb1ELb0EEENS1_21CollectiveEpilogueFwdINS6_IJSA_NS7_ILi512EEESA_EEES9_SC_SE_Li256ELb1ELb1ELb1ELb0EEENS1_36VarlenDynamicPersistentTileSchedulerILi64ELi64ELi256ELi128ELb1ELb1ELb1ELb0ELb1ELb1EEEEEEEEEvNT_6ParamsE)
        /*017c*/ 	.word	0x00000000


	//----- nvinfo : EIATTR_REGCOUNT
	.align		4
.L_74:
        /*0180*/ 	.byte	0x04, 0x2f
        /*0182*/ 	.short	(.L_76 - .L_75)
	.align		4
.L_75:
        /*0184*/ 	.word	index@(_ZN7cutlass13device_kernelIN5flash11enable_sm90INS1_16FlashAttnFwdSm90INS1_25CollectiveMainloopFwdSm90ILi2EN4cute5tupleIJNS5_1CILi1EEES8_S8_EEENS6_IJNS7_ILi64EEESA_SA_EEELi512ENS_10bfloat16_tEfNS_4arch4Sm90ELb0ELb0ELb0ELb0ELb0ELb0ELb1ELb0ELb0ELb1ELb1ELb0EEENS1_21CollectiveEpilogueFwdINS6_IJSA_NS7_ILi512EEESA_EEES9_SC_SE_Li256ELb0ELb1ELb1ELb0EEENS1_19SingleTileSchedulerILb0ELb1ELb1ELi64EEEEEEEEEvNT_6ParamsE)
        /*0188*/ 	.word	0x00000004


	//----- nvinfo : EIATTR_FRAME_SIZE
	.align		4
.L_76:
        /*018c*/ 	.byte	0x04, 0x11
        /*018e*/ 	.short	(.L_78 - .L_77)
	.align		4
.L_77:
        /*0190*/ 	.word	index@(_ZN7cutlass13device_kernelIN5flash11enable_sm90INS1_16FlashAttnFwdSm90INS1_25CollectiveMainloopFwdSm90ILi2EN4cute5tupleIJNS5_1CILi1EEES8_S8_EEENS6_IJNS7_ILi64EEESA_SA_EEELi512ENS_10bfloat16_tEfNS_4arch4Sm90ELb0ELb0ELb0ELb0ELb0ELb0ELb1ELb0ELb0ELb1ELb1ELb0EEENS1_21CollectiveEpilogueFwdINS6_IJSA_NS7_ILi512EEESA_EEES9_SC_SE_Li256ELb0ELb1ELb1ELb0EEENS1_19SingleTileSchedulerILb0ELb1ELb1ELi64EEEEEEEEEvNT_6ParamsE)
        /*0194*/ 	.word	0x00000000


	//----- nvinfo : EIATTR_REGCOUNT
	.align		4
.L_78:
        /*0198*/ 	.byte	0x04, 0x2f
        /*019a*/ 	.short	(.L_80 - .L_79)
	.align		4
.L_79:
        /*019c*/ 	.word	index@(_ZN7cutlass13device_kernelIN5flash11enable_sm90INS1_16FlashAttnFwdSm90INS1_25CollectiveMainloopFwdSm90ILi2EN4cute5tupleIJNS5_1CILi1EEES8_S8_EEENS6_IJNS7_ILi64EEESA_SA_EEELi512ENS_10bfloat16_tEfNS_4arch4Sm90ELb0ELb0ELb0ELb0ELb0ELb0ELb0ELb0ELb0ELb1ELb1ELb0EEENS1_21CollectiveEpilogueFwdINS6_IJSA_NS7_ILi512EEESA_EEES9_SC_SE_Li256ELb0ELb1ELb1ELb0EEENS1_19SingleTileSchedulerILb0ELb1ELb1ELi64EEEEEEEEEvNT_6ParamsE)
        /*01a0*/ 	.word	0x00000004


	//----- nvinfo : EIATTR_FRAME_SIZE
	.align		4
.L_80:
        /*01a4*/ 	.byte	0x04, 0x11
        /*01a6*/ 	.short	(.L_82 - .L_81)
	.align		4
.L_81:
        /*01a8*/ 	.word	index@(_ZN7cutlass13device_kernelIN5flash11enable_sm90INS1_16FlashAttnFwdSm90INS1_25CollectiveMainloopFwdSm90ILi2EN4cute5tupleIJNS5_1CILi1EEES8_S8_EEENS6_IJNS7_ILi64EEESA_SA_EEELi512ENS_10bfloat16_tEfNS_4arch4Sm90ELb0ELb0ELb0ELb0ELb0ELb0ELb0ELb0ELb0ELb1ELb1ELb0EEENS1_21CollectiveEpilogueFwdINS6_IJSA_NS7_ILi512EEESA_EEES9_SC_SE_Li256ELb0ELb1ELb1ELb0EEENS1_19SingleTileSchedulerILb0ELb1ELb1ELi64EEEEEEEEEvNT_6ParamsE)
        /*01ac*/ 	.word	0x00000000


	//----- nvinfo : EIATTR_MIN_STACK_SIZE
	.align		4
.L_82:
        /*01b0*/ 	.byte	0x04, 0x12
        /*01b2*/ 	.short	(.L_84 - .L_83)
	.align		4
.L_83:
        /*01b4*/ 	.word	index@(_ZN7cutlass13device_kernelIN5flash11enable_sm90INS1_16FlashAttnFwdSm90INS1_25CollectiveMainloopFwdSm90ILi2EN4cute5tupleIJNS5_1CILi1EEES8_S8_EEENS6_IJNS7_ILi64EEESA_SA_EEELi512ENS_10bfloat16_tEfNS_4arch4Sm90ELb0ELb0ELb0ELb0ELb0ELb0ELb0ELb0ELb0ELb1ELb1ELb0EEENS1_21CollectiveEpilogueFwdINS6_IJSA_NS7_ILi512EEESA_EEES9_SC_SE_Li256ELb0ELb1ELb1ELb0EEENS1_19SingleTileSchedulerILb0ELb1ELb1ELi64EEEEEEEEEvNT_6ParamsE)
        /*01b8*/ 	.word	0x00000000


	//----- nvinfo : EIATTR_MIN_STACK_SIZE
	.align		4
.L_84:
        /*01bc*/ 	.byte	0x04, 0x12
        /*01be*/ 	.short	(.L_86 - .L_85)
	.align		4
.L_85:
        /*01c0*/ 	.word	index@(_ZN7cutlass13device_kernelIN5flash11enable_sm90INS1_16FlashAttnFwdSm90INS1_25CollectiveMainloopFwdSm90ILi2EN4cute5tupleIJNS5_1CILi1EEES8_S8_EEENS6_IJNS7_ILi64EEESA_SA_EEELi512ENS_10bfloat16_tEfNS_4arch4Sm90ELb0ELb0ELb0ELb0ELb0ELb0ELb1ELb0ELb0ELb1ELb1ELb0EEENS1_21CollectiveEpilogueFwdINS6_IJSA_NS7_ILi512EEESA_EEES9_SC_SE_Li256ELb0ELb1ELb1ELb0EEENS1_19SingleTileSchedulerILb0ELb1ELb1ELi64EEEEEEEEEvNT_6ParamsE)
        /*01c4*/ 	.word	0x00000000


	//----- nvinfo : EIATTR_MIN_STACK_SIZE
	.align		4
.L_86:
        /*01c8*/ 	.byte	0x04, 0x12
        /*01ca*/ 	.short	(.L_88 - .L_87)
	.align		4
.L_87:
        /*01cc*/ 	.word	index@(_ZN7cutlass13device_kernelIN5flash11enable_sm90INS1_16FlashAttnFwdSm90INS1_25CollectiveMainloopFwdSm90ILi2EN4cute5tupleIJNS5_1CILi1EEES8_S8_EEENS6_IJNS7_ILi64EEESA_SA_EEELi512ENS_10bfloat16_tEfNS_4arch4Sm90ELb0ELb0ELb0ELb1ELb0ELb0ELb0ELb0ELb0ELb1ELb1ELb0EEENS1_21CollectiveEpilogueFwdINS6_IJSA_NS7_ILi512EEESA_EEES9_SC_SE_Li256ELb1ELb1ELb1ELb0EEENS1_36VarlenDynamicPersistentTileSchedulerILi64ELi64ELi256ELi128ELb1ELb1ELb1ELb0ELb1ELb1EEEEEEEEEvNT_6ParamsE)
        /*01d0*/ 	.word	0x00000000


	//----- nvinfo : EIATTR_MIN_STACK_SIZE
	.align		4
.L_88:
        /*01d4*/ 	.byte	0x04, 0x12
        /*01d6*/ 	.short	(.L_90 - .L_89)
	.align		4
.L_89:
        /*01d8*/ 	.word	index@(_ZN7cutlass13device_kernelIN5flash11enable_sm90INS1_16FlashAttnFwdSm90INS1_25CollectiveMainloopFwdSm90ILi2EN4cute5tupleIJNS5_1CILi1EEES8_S8_EEENS6_IJNS7_ILi64EEESA_SA_EEELi512ENS_10bfloat16_tEfNS_4arch4Sm90ELb0ELb0ELb0ELb1ELb0ELb1ELb0ELb0ELb0ELb1ELb1ELb0EEENS1_21CollectiveEpilogueFwdINS6_IJSA_NS7_ILi512EEESA_EEES9_SC_SE_Li256ELb1ELb1ELb1ELb0EEENS1_36VarlenDynamicPersistentTileSchedulerILi64ELi64ELi256ELi128ELb1ELb1ELb1ELb0ELb1ELb1EEEEEEEEEvNT_6ParamsE)
        /*01dc*/ 	.word	0x00000000


	//----- nvinfo : EIATTR_MIN_STACK_SIZE
	.align		4
.L_90:
        /*01e0*/ 	.byte	0x04, 0x12
        /*01e2*/ 	.short	(.L_92 - .L_91)
	.align		4
.L_91:
        /*01e4*/ 	.word	index@(_ZN7cutlass13device_kernelIN5flash11enable_sm90INS1_16FlashAttnFwdSm90INS1_25CollectiveMainloopFwdSm90ILi2EN4cute5tupleIJNS5_1CILi1EEES8_S8_EEENS6_IJNS7_ILi64EEESA_SA_EEELi512ENS_10bfloat16_tEfNS_4arch4Sm90ELb0ELb0ELb0ELb1ELb0ELb0ELb1ELb0ELb0ELb1ELb1ELb0EEENS1_21CollectiveEpilogueFwdINS6_IJSA_NS7_ILi512EEESA_EEES9_SC_SE_Li256ELb1ELb1ELb1ELb0EEENS1_36VarlenDynamicPersistentTileSchedulerILi64ELi64ELi256ELi128ELb1ELb1ELb1ELb0ELb1ELb1EEEEEEEEEvNT_6ParamsE)
        /*01e8*/ 	.word	0x00000000


	//----- nvinfo : EIATTR_MIN_STACK_SIZE
	.align		4
.L_92:
        /*01ec*/ 	.byte	0x04, 0x12
        /*01ee*/ 	.short	(.L_94 - .L_93)
	.align		4
.L_93:
        /*01f0*/ 	.word	index@(_ZN7cutlass13device_kernelIN5flash11enable_sm90INS1_16FlashAttnFwdSm90INS1_25CollectiveMainloopFwdSm90ILi2EN4cute5tupleIJNS5_1CILi1EEES8_S8_EEENS6_IJNS7_ILi64EEESA_SA_EEELi512ENS_10bfloat16_tEfNS_4arch4Sm90ELb0ELb0ELb0ELb1ELb0ELb1ELb1ELb0ELb0ELb1ELb1ELb0EEENS1_21CollectiveEpilogueFwdINS6_IJSA_NS7_ILi512EEESA_EEES9_SC_SE_Li256ELb1ELb1ELb1ELb0EEENS1_36VarlenDynamicPersistentTileSchedulerILi64ELi64ELi256ELi128ELb1ELb1ELb1ELb0ELb1ELb1EEEEEEEEEvNT_6ParamsE)
        /*01f4*/ 	.word	0x00000000


	//----- nvinfo : EIATTR_MIN_STACK_SIZE
	.align		4
.L_94:
        /*01f8*/ 	.byte	0x04, 0x12
        /*01fa*/ 	.short	(.L_96 - .L_95)
	.align		4
.L_95:
        /*01fc*/ 	.word	index@(_ZN7cutlass13device_kernelIN5flash11enable_sm90INS1_16FlashAttnFwdSm90INS1_25CollectiveMainloopFwdSm90ILi2EN4cute5tupleIJNS5_1CILi1EEES8_S8_EEENS6_IJNS7_ILi64EEESA_SA_EEELi512ENS_10bfloat16_tEfNS_4arch4Sm90ELb0ELb1ELb0ELb0ELb0ELb0ELb0ELb0ELb0ELb1ELb1ELb0EEENS1_21CollectiveEpilogueFwdINS6_IJSA_NS7_ILi512EEESA_EEES9_SC_SE_Li256ELb0ELb1ELb1ELb0EEENS1_19SingleTileSchedulerILb0ELb1ELb1ELi64EEEEEEEEEvNT_6ParamsE)
        /*0200*/ 	.word	0x00000000


	//----- nvinfo : EIATTR_MIN_STACK_SIZE
	.align		4
.L_96:
        /*0204*/ 	.byte	0x04, 0x12
        /*0206*/ 	.short	(.L_98 - .L_97)
	.align		4
.L_97:
        /*0208*/ 	.word	index@(_ZN7cutlass13device_kernelIN5flash11enable_sm90INS1_16FlashAttnFwdSm90INS1_25CollectiveMainloopFwdSm90ILi2EN4cute5tupleIJNS5_1CILi1EEES8_S8_EEENS6_IJNS7_ILi64EEESA_SA_EEELi512ENS_10bfloat16_tEfNS_4arch4Sm90ELb0ELb1ELb0ELb0ELb0ELb0ELb1ELb0ELb0ELb1ELb1ELb0EEENS1_21CollectiveEpilogueFwdINS6_IJSA_NS7_ILi512EEESA_EEES9_SC_SE_Li256ELb0ELb1ELb1ELb0EEENS1_19SingleTileSchedulerILb0ELb1ELb1ELi64EEEEEEEEEvNT_6ParamsE)
        /*020c*/ 	.word	0x00000000


	//----- nvinfo : EIATTR_MIN_STACK_SIZE
	.align		4
.L_98:
        /*0210*/ 	.byte	0x04, 0x12
        /*0212*/ 	.short	(.L_100 - .L_99)
	.align		4
.L_99:
        /*0214*/ 	.word	index@(_ZN7cutlass13device_kernelIN5flash11enable_sm90INS1_16FlashAttnFwdSm90INS1_25CollectiveMainloopFwdSm90ILi2EN4cute5tupleIJNS5_1CILi1EEES8_S8_EEENS6_IJNS7_ILi64EEESA_SA_EEELi512ENS_10bfloat16_tEfNS_4arch4Sm90ELb0ELb1ELb0ELb1ELb0ELb0ELb0ELb0ELb0ELb1ELb1ELb0EEENS1_21CollectiveEpilogueFwdINS6_IJSA_NS7_ILi512EEESA_EEES9_SC_SE_Li256ELb1ELb1ELb1ELb0EEENS1_36VarlenDynamicPersistentTileSchedulerILi64ELi64ELi256ELi128ELb1ELb1ELb1ELb1ELb0ELb1EEEEEEEEEvNT_6ParamsE)
        /*0218*/ 	.word	0x00000000


	//----- nvinfo : EIATTR_MIN_STACK_SIZE
	.align		4
.L_100:
        /*021c*/ 	.byte	0x04, 0x12
        /*021e*/ 	.short	(.L_102 - .L_101)
	.align		4
.L_101:
        /*0220*/ 	.word	index@(_ZN7cutlass13device_kernelIN5flash11enable_sm90INS1_16FlashAttnFwdSm90INS1_25CollectiveMainloopFwdSm90ILi2EN4cute5tupleIJNS5_1CILi1EEES8_S8_EEENS6_IJNS7_ILi64EEESA_SA_EEELi512ENS_10bfloat16_tEfNS_4arch4Sm90ELb0ELb1ELb0ELb1ELb0ELb1ELb0ELb0ELb0ELb1ELb1ELb0EEENS1_21CollectiveEpilogueFwdINS6_IJSA_NS7_ILi512EEESA_EEES9_SC_SE_Li256ELb1ELb1ELb1ELb0EEENS1_36VarlenDynamicPersistentTileSchedulerILi64ELi64ELi256ELi128ELb1ELb1ELb1ELb1ELb0ELb1EEEEEEEEEvNT_6ParamsE)
        /*0224*/ 	.word	0x00000000


	//----- nvinfo : EIATTR_MIN_STACK_SIZE
	.align		4
.L_102:
        /*0228*/ 	.byte	0x04, 0x12
        /*022a*/ 	.short	(.L_104 - .L_103)
	.align		4
.L_103:
        /*022c*/ 	.word	index@(_ZN7cutlass13device_kernelIN5flash11enable_sm90INS1_16FlashAttnFwdSm90INS1_25CollectiveMainloopFwdSm90ILi2EN4cute5tupleIJNS5_1CILi1EEES8_S8_EEENS6_IJNS7_ILi64EEESA_SA_EEELi512ENS_10bfloat16_tEfNS_4arch4Sm90ELb0ELb1ELb0ELb1ELb0ELb0ELb1ELb0ELb0ELb1ELb1ELb0EEENS1_21CollectiveEpilogueFwdINS6_IJSA_NS7_ILi512EEESA_EEES9_SC_SE_Li256ELb1ELb1ELb1ELb0EEENS1_36VarlenDynamicPersistentTileSchedulerILi64ELi64ELi256ELi128ELb1ELb1ELb1ELb1ELb0ELb1EEEEEEEEEvNT_6ParamsE)
        /*0230*/ 	.word	0x00000000


	//----- nvinfo : EIATTR_MIN_STACK_SIZE
	.align		4
.L_104:
        /*0234*/ 	.byte	0x04, 0x12
        /*0236*/ 	.short	(.L_106 - .L_105)
	.align		4
.L_105:
        /*0238*/ 	.word	index@(_ZN7cutlass13device_kernelIN5flash11enable_sm90INS1_16FlashAttnFwdSm90INS1_25CollectiveMainloopFwdSm90ILi2EN4cute5tupleIJNS5_1CILi1EEES8_S8_EEENS6_IJNS7_ILi64EEESA_SA_EEELi512ENS_10bfloat16_tEfNS_4arch4Sm90ELb0ELb1ELb0ELb1ELb0ELb1ELb1ELb0ELb0ELb1ELb1ELb0EEENS1_21CollectiveEpilogueFwdINS6_IJSA_NS7_ILi512EEESA_EEES9_SC_SE_Li256ELb1ELb1ELb1ELb0EEENS1_36VarlenDynamicPersistentTileSchedulerILi64ELi64ELi256ELi128ELb1ELb1ELb1ELb1ELb0ELb1EEEEEEEEEvNT_6ParamsE)
        /*023c*/ 	.word	0x00000000


	//----- nvinfo : EIATTR_MIN_STACK_SIZE
	.align		4
.L_106:
        /*0240*/ 	.byte	0x04, 0x12
        /*0242*/ 	.short	(.L_108 - .L_107)
	.align		4
.L_107:
        /*0244*/ 	.word	index@(_ZN7cutlass13device_kernelIN5flash11enable_sm90INS1_16FlashAttnFwdSm90INS1_25CollectiveMainloopFwdSm90ILi2EN4cute5tupleIJNS5_1CILi1EEES8_S8_EEENS6_IJNS7_ILi64EEESA_SA_EEELi512ENS_10bfloat16_tEfNS_4arch4Sm90ELb1ELb0ELb0ELb0ELb0ELb0ELb0ELb0ELb0ELb1ELb1ELb0EEENS1_21CollectiveEpilogueFwdINS6_IJSA_NS7_ILi512EEESA_EEES9_SC_SE_Li256ELb0ELb1ELb1ELb0EEENS1_19SingleTileSchedulerILb0ELb1ELb1ELi64EEEEEEEEEvNT_6ParamsE)
        /*0248*/ 	.word	0x00000000


	//----- nvinfo : EIATTR_MIN_STACK_SIZE
	.align		4
.L_108:
        /*024c*/ 	.byte	0x04, 0x12
        /*024e*/ 	.short	(.L_110 - .L_109)
	.align		4
.L_109:
        /*0250*/ 	.word	index@(_ZN7cutlass13device_kernelIN5flash11enable_sm90INS1_16FlashAttnFwdSm90INS1_25CollectiveMainloopFwdSm90ILi2EN4cute5tupleIJNS5_1CILi1EEES8_S8_EEENS6_IJNS7_ILi64EEESA_SA_EEELi512ENS_10bfloat16_tEfNS_4arch4Sm90ELb1ELb0ELb0ELb0ELb0ELb0ELb1ELb0ELb0ELb1ELb1ELb0EEENS1_21CollectiveEpilogueFwdINS6_IJSA_NS7_ILi512EEESA_EEES9_SC_SE_Li256ELb0ELb1ELb1ELb0EEENS1_19SingleTileSchedulerILb0ELb1ELb1ELi64EEEEEEEEEvNT_6ParamsE)
        /*0254*/ 	.word	0x00000000


	//----- nvinfo : EIATTR_MIN_STACK_SIZE
	.align		4
.L_110:
        /*0258*/ 	.byte	0x04, 0x12
        /*025a*/ 	.short	(.L_112 - .L_111)
	.align		4
.L_111:
        /*025c*/ 	.word	index@(_ZN7cutlass13device_kernelIN5flash11enable_sm90INS1_16FlashAttnFwdSm90INS1_25CollectiveMainloopFwdSm90ILi2EN4cute5tupleIJNS5_1CILi1EEES8_S8_EEENS6_IJNS7_ILi64EEESA_SA_EEELi512ENS_10bfloat16_tEfNS_4arch4Sm90ELb1ELb0ELb0ELb1ELb0ELb0ELb0ELb0ELb0ELb1ELb1ELb0EEENS1_21CollectiveEpilogueFwdINS6_IJSA_NS7_ILi512EEESA_EEES9_SC_SE_Li256ELb1ELb1ELb1ELb0EEENS1_36VarlenDynamicPersistentTileSchedulerILi64ELi64ELi256ELi128ELb1ELb1ELb1ELb1ELb1ELb1EEEEEEEEEvNT_6ParamsE)
        /*0260*/ 	.word	0x00000000


	//----- nvinfo : EIATTR_MIN_STACK_SIZE
	.align		4
.L_112:
        /*0264*/ 	.byte	0x04, 0x12
        /*0266*/ 	.short	(.L_114 - .L_113)
	.align		4
.L_113:
        /*0268*/ 	.word	index@(_ZN7cutlass13device_kernelIN5flash11enable_sm90INS1_16FlashAttnFwdSm90INS1_25CollectiveMainloopFwdSm90ILi2EN4cute5tupleIJNS5_1CILi1EEES8_S8_EEENS6_IJNS7_ILi64EEESA_SA_EEELi512ENS_10bfloat16_tEfNS_4arch4Sm90ELb1ELb0ELb0ELb1ELb0ELb1ELb0ELb0ELb0ELb1ELb1ELb0EEENS1_21CollectiveEpilogueFwdINS6_IJSA_NS7_ILi512EEESA_EEES9_SC_SE_Li256ELb1ELb1ELb1ELb0EEENS1_36VarlenDynamicPersistentTileSchedulerILi64ELi64ELi256ELi128ELb1ELb1ELb1ELb1ELb1ELb1EEEEEEEEEvNT_6ParamsE)
        /*026c*/ 	.word	0x00000000


	//----- nvinfo : EIATTR_MIN_STACK_SIZE
	.align		4
.L_114:
        /*0270*/ 	.byte	0x04, 0x12
        /*0272*/ 	.short	(.L_116 - .L_115)
	.align		4
.L_115:
        /*0274*/ 	.word	index@(_ZN7cutlass13device_kernelIN5flash11enable_sm90INS1_16FlashAttnFwdSm90INS1_25CollectiveMainloopFwdSm90ILi2EN4cute5tupleIJNS5_1CILi1EEES8_S8_EEENS6_IJNS7_ILi64EEESA_SA_EEELi512ENS_10bfloat16_tEfNS_4arch4Sm90ELb1ELb0ELb0ELb1ELb0ELb0ELb1ELb0ELb0ELb1ELb1ELb0EEENS1_21CollectiveEpilogueFwdINS6_IJSA_NS7_ILi512EEESA_EEES9_SC_SE_Li256ELb1ELb1ELb1ELb0EEENS1_36VarlenDynamicPersistentTileSchedulerILi64ELi64ELi256ELi128ELb1ELb1ELb1ELb1ELb1ELb1EEEEEEEEEvNT_6ParamsE)
        /*0278*/ 	.word	0x00000000


	//----- nvinfo : EIATTR_MIN_STACK_SIZE
	.align		4
.L_116:
        /*027c*/ 	.byte	0x04, 0x12
        /*027e*/ 	.short	(.L_118 - .L_117)
	.align		4
.L_117:
        /*0280*/ 	.word	index@(_ZN7cutlass13device_kernelIN5flash11enable_sm90INS1_16FlashAttnFwdSm90INS1_25CollectiveMainloopFwdSm90ILi2EN4cute5tupleIJNS5_1CILi1EEES8_S8_EEENS6_IJNS7_ILi64EEESA_SA_EEELi512ENS_10bfloat16_tEfNS_4arch4Sm90ELb1ELb0ELb0ELb1ELb0ELb1ELb1ELb0ELb0ELb1ELb1ELb0EEENS1_21CollectiveEpilogueFwdINS6_IJSA_NS7_ILi512EEESA_EEES9_SC_SE_Li256ELb1ELb1ELb1ELb0EEENS1_36VarlenDynamicPersistentTileSchedulerILi64ELi64ELi256ELi128ELb1ELb1ELb1ELb1ELb1ELb1EEEEEEEEEvNT_6ParamsE)
        /*0284*/ 	.word	0x00000000
.L_118:


//--------------------- .nv.compat                --------------------------
	.section	.nv.compat,"",@"SHT_CUDA_COMPAT_INFO"
	.align	4
        /*0000*/ 	.byte	0x02, 0x09, 0x01, 0x00, 0x02, 0x02, 0x01, 0x00, 0x02, 0x05, 0x05, 0x00, 0x03, 0x07, 0x01, 0x01
        /*0010*/ 	.byte	0x02, 0x03, 0x00, 0x00, 0x02, 0x06, 0x01, 0x00, 0x04, 0x0b, 0x08, 0x00, 0x09, 0x00, 0x00, 0x00
        /*0020*/ 	.byte	0x00, 0x00, 0x00, 0x00


//--------------------- .nv.info._ZN7cutlass13device_kernelIN5flash11enable_sm90INS1_16FlashAttnFwdSm90INS1_25CollectiveMainloopFwdSm90ILi2EN4cute5tupleIJNS5_1CILi1EEES8_S8_EEENS6_IJNS7_ILi64EEESA_SA_EEELi512ENS_10bfloat16_tEfNS_4arch4Sm90ELb0ELb0ELb0ELb0ELb0ELb0ELb0ELb0ELb0ELb1ELb1ELb0EEENS1_21CollectiveEpilogueFwdINS6_IJSA_NS7_ILi512EEESA_EEES9_SC_SE_Li256ELb0ELb1ELb1ELb0EEENS1_19SingleTileSchedulerILb0ELb1ELb1ELi64EEEEEEEEEvNT_6ParamsE --------------------------
	.section	.nv.info._ZN7cutlass13device_kernelIN5flash11enable_sm90INS1_16FlashAttnFwdSm90INS1_25CollectiveMainloopFwdSm90ILi2EN4cute5tupleIJNS5_1CILi1EEES8_S8_EEENS6_IJNS7_ILi64EEESA_SA_EEELi512ENS_10bfloat16_tEfNS_4arch4Sm90ELb0ELb0ELb0ELb0ELb0ELb0ELb0ELb0ELb0ELb1ELb1ELb0EEENS1_21CollectiveEpilogueFwdINS6_IJSA_NS7_ILi512EEESA_EEES9_SC_SE_Li256ELb0ELb1ELb1ELb0EEENS1_19SingleTileSchedulerILb0ELb1ELb1ELi64EEEEEEEEEvNT_6ParamsE,"",@"SHT_CUDA_INFO"
	.sectionflags	@""
	.align	4


	//----- nvinfo : EIATTR_CUDA_API_VERSION
	.align		4
        /*0000*/ 	.byte	0x04, 0x37
        /*0002*/ 	.short	(.L_120 - .L_119)
.L_119:
        /*0004*/ 	.word	0x00000082


	//----- nvinfo : EIATTR_KPARAM_INFO
	.align		4
.L_120:
        /*0008*/ 	.byte	0x04, 0x17
        /*000a*/ 	.short	(.L_122 - .L_121)
.L_121:
        /*000c*/ 	.word	0x00000000
        /*0010*/ 	.short	0x0000
        /*0012*/ 	.short	0x0000
        /*0014*/ 	.byte	0x00, 0xf0, 0x01, 0x28


	//----- nvinfo : EIATTR_SPARSE_MMA_MASK
	.align		4
.L_122:
        /*0018*/ 	.byte	0x03, 0x50
        /*001a*/ 	.short	0x0000


	//----- nvinfo : EIATTR_MAXREG_COUNT
	.align		4
        /*001c*/ 	.byte	0x03, 0x1b
        /*001e*/ 	.short	0x00a8


	//----- nvinfo : EIATTR_MERCURY_ISA_VERSION
	.align		4
        /*0020*/ 	.byte	0x03, 0x5f
        /*0022*/ 	.short	0x0101


	//----- nvinfo : EIATTR_VRC_CTA_INIT_COUNT
	.align		4
        /*0024*/ 	.byte	0x02, 0x4a
	.zero		1
	.zero		1


	//----- nvinfo : EIATTR_EXIT_INSTR_OFFSETS
	.align		4
        /*0028*/ 	.byte	0x04, 0x1c
        /*002a*/ 	.short	(.L_124 - .L_123)


	//   ....[0]....
.L_123:
        /*002c*/ 	.word	0x00000010


	//----- nvinfo : EIATTR_MAX_THREADS
	.align		4
.L_124:
        /*0030*/ 	.byte	0x04, 0x05
        /*0032*/ 	.short	(.L_126 - .L_125)
.L_125:
        /*0034*/ 	.word	0x00000180
        /*0038*/ 	.word	0x00000001
        /*003c*/ 	.word	0x00000001


	//----- nvinfo : EIATTR_CBANK_PARAM_SIZE
	.align		4
.L_126:
        /*0040*/ 	.byte	0x03, 0x19
        /*0042*/ 	.short	0x0a00


	//----- nvinfo : EIATTR_PARAM_CBANK
	.align		4
        /*0044*/ 	.byte	0x04, 0x0a
        /*0046*/ 	.short	(.L_128 - .L_127)
	.align		4
.L_127:
        /*0048*/ 	.word	index@(.nv.constant0._ZN7cutlass13device_kernelIN5flash11enable_sm90INS1_16FlashAttnFwdSm90INS1_25CollectiveMainloopFwdSm90ILi2EN4cute5tupleIJNS5_1CILi1EEES8_S8_EEENS6_IJNS7_ILi64EEESA_SA_EEELi512ENS_10bfloat16_tEfNS_4arch4Sm90ELb0ELb0ELb0ELb0ELb0ELb0ELb0ELb0ELb0ELb1ELb1ELb0EEENS1_21CollectiveEpilogueFwdINS6_IJSA_NS7_ILi512EEESA_EEES9_SC_SE_Li256ELb0ELb1ELb1ELb0EEENS1_19SingleTileSchedulerILb0ELb1ELb1ELi64EEEEEEEEEvNT_6ParamsE)
        /*004c*/ 	.short	0x0380
        /*004e*/ 	.short	0x0a00


	//----- nvinfo : EIATTR_SW_WAR
	.align		4
.L_128:
        /*0050*/ 	.byte	0x04, 0x36
        /*0052*/ 	.short	(.L_130 - .L_129)
.L_129:
        /*0054*/ 	.word	0x00000008
.L_130:


//--------------------- .nv.info._ZN7cutlass13device_kernelIN5flash11enable_sm90INS1_16FlashAttnFwdSm90INS1_25CollectiveMainloopFwdSm90ILi2EN4cute5tupleIJNS5_1CILi1EEES8_S8_EEENS6_IJNS7_ILi64EEESA_SA_EEELi512ENS_10bfloat16_tEfNS_4arch4Sm90ELb0ELb0ELb0ELb0ELb0ELb0ELb1ELb0ELb0ELb1ELb1ELb0EEENS1_21CollectiveEpilogueFwdINS6_IJSA_NS7_ILi512EEESA_EEES9_SC_SE_Li256ELb0ELb1ELb1ELb0EEENS1_19SingleTileSchedulerILb0ELb1ELb1ELi64EEEEEEEEEvNT_6ParamsE --------------------------
	.section	.nv.info._ZN7cutlass13device_kernelIN5flash11enable_sm90INS1_16FlashAttnFwdSm90INS1_25CollectiveMainloopFwdSm90ILi2EN4cute5tupleIJNS5_1CILi1EEES8_S8_EEENS6_IJNS7_ILi64EEESA_SA_EEELi512ENS_10bfloat16_tEfNS_4arch4Sm90ELb0ELb0ELb0ELb0ELb0ELb0ELb1ELb0ELb0ELb1ELb1ELb0EEENS1_21CollectiveEpilogueFwdINS6_IJSA_NS7_ILi512EEESA_EEES9_SC_SE_Li256ELb0ELb1ELb1ELb0EEENS1_19SingleTileSchedulerILb0ELb1ELb1ELi64EEEEEEEEEvNT_6ParamsE,"",@"SHT_CUDA_INFO"
	.sectionflags	@""
	.align	4


	//----- nvinfo : EIATTR_CUDA_API_VERSION
	.align		4
        /*0000*/ 	.byte	0x04, 0x37
        /*0002*/ 	.short	(.L_132 - .L_131)
.L_131:
        /*0004*/ 	.word	0x00000082


	//----- nvinfo : EIATTR_KPARAM_INFO
	.align		4
.L_132:
        /*0008*/ 	.byte	0x04, 0x17
        /*000a*/ 	.short	(.L_134 - .L_133)
.L_133:
        /*000c*/ 	.word	0x00000000
        /*0010*/ 	.short	0x0000
        /*0012*/ 	.short	0x0000
        /*0014*/ 	.byte	0x00, 0xf0, 0x01, 0x2c


	//----- nvinfo : EIATTR_SPARSE_MMA_MASK
	.align		4
.L_134:
        /*0018*/ 	.byte	0x03, 0x50
        /*001a*/ 	.short	0x0000


	//----- nvinfo : EIATTR_MAXREG_COUNT
	.align		4
        /*001c*/ 	.byte	0x03, 0x1b
        /*001e*/ 	.short	0x00a8


	//----- nvinfo : EIATTR_MERCURY_ISA_VERSION
	.align		4
        /*0020*/ 	.byte	0x03, 0x5f
        /*0022*/ 	.short	0x0101


	//----- nvinfo : EIATTR_VRC_CTA_INIT_COUNT
	.align		4
        /*0024*/ 	.byte	0x02, 0x4a
	.zero		1
	.zero		1


	//----- nvinfo : EIATTR_EXIT_INSTR_OFFSETS
	.align		4
        /*0028*/ 	.byte	0x04, 0x1c
        /*002a*/ 	.short	(.L_136 - .L_135)


	//   ....[0]....
.L_135:
        /*002c*/ 	.word	0x00000010


	//----- nvinfo : EIATTR_MAX_THREADS
	.align		4
.L_136:
        /*0030*/ 	.byte	0x04, 0x05
        /*0032*/ 	.short	(.L_138 - .L_137)
.L_137:
        /*0034*/ 	.word	0x00000180
        /*0038*/ 	.word	0x00000001
        /*003c*/ 	.word	0x00000001


	//----- nvinfo : EIATTR_CBANK_PARAM_SIZE
	.align		4
.L_138:
        /*0040*/ 	.byte	0x03, 0x19
        /*0042*/ 	.short	0x0b00


	//----- nvinfo : EIATTR_PARAM_CBANK
	.align		4
        /*0044*/ 	.byte	0x04, 0x0a
        /*0046*/ 	.short	(.L_140 - .L_139)
	.align		4
.L_139:
        /*0048*/ 	.word	index@(.nv.constant0._ZN7cutlass13device_kernelIN5flash11enable_sm90INS1_16FlashAttnFwdSm90INS1_25CollectiveMainloopFwdSm90ILi2EN4cute5tupleIJNS5_1CILi1EEES8_S8_EEENS6_IJNS7_ILi64EEESA_SA_EEELi512ENS_10bfloat16_tEfNS_4arch4Sm90ELb0ELb0ELb0ELb0ELb0ELb0ELb1ELb0ELb0ELb1ELb1ELb0EEENS1_21CollectiveEpilogueFwdINS6_IJSA_NS7_ILi512EEESA_EEES9_SC_SE_Li256ELb0ELb1ELb1ELb0EEENS1_19SingleTileSchedulerILb0ELb1ELb1ELi64EEEEEEEEEvNT_6ParamsE)
        /*004c*/ 	.short	0x0380
        /*004e*/ 	.short	0x0b00


	//----- nvinfo : EIATTR_SW_WAR
	.align		4
.L_140:
        /*0050*/ 	.byte	0x04, 0x36
        /*0052*/ 	.short	(.L_142 - .L_141)
.L_141:
        /*0054*/ 	.word	0x00000008
.L_142:


//--------------------- .nv.info._ZN7cutlass13device_kernelIN5flash11enable_sm90INS1_16FlashAttnFwdSm90INS1_25CollectiveMainloopFwdSm90ILi2EN4cute5tupleIJNS5_1CILi1EEES8_S8_EEENS6_IJNS7_ILi64EEESA_SA_EEELi512ENS_10bfloat16_tEfNS_4arch4Sm90ELb0ELb0ELb0ELb1ELb0ELb0ELb0ELb0ELb0ELb1ELb1ELb0EEENS1_21CollectiveEpilogueFwdINS6_IJSA_NS7_ILi512EEESA_EEES9_SC_SE_Li256ELb1ELb1ELb1ELb0EEENS1_36VarlenDynamicPersistentTileSchedulerILi64ELi64ELi256ELi128ELb1ELb1ELb1ELb0ELb1ELb1EEEEEEEEEvNT_6ParamsE --------------------------
	.section	.nv.info._ZN7cutlass13device_kernelIN5flash11enable_sm90INS1_16FlashAttnFwdSm90INS1_25CollectiveMainloopFwdSm90ILi2EN4cute5tupleIJNS5_1CILi1EEES8_S8_EEENS6_IJNS7_ILi64EEESA_SA_EEELi512ENS_10bfloat16_tEfNS_4arch4Sm90ELb0ELb0ELb0ELb1ELb0ELb0ELb0ELb0ELb0ELb1ELb1ELb0EEENS1_21CollectiveEpilogueFwdINS6_IJSA_NS7_ILi512EEESA_EEES9_SC_SE_Li256ELb1ELb1ELb1ELb0EEENS1_36VarlenDynamicPersistentTileSchedulerILi64ELi64ELi256ELi128ELb1ELb1ELb1ELb0ELb1ELb1EEEEEEEEEvNT_6ParamsE,"",@"SHT_CUDA_INFO"
	.sectionflags	@""
	.align	4


	//----- nvinfo : EIATTR_CUDA_API_VERSION
	.align		4
        /*0000*/ 	.byte	0x04, 0x37
        /*0002*/ 	.short	(.L_144 - .L_143)
.L_143:
        /*0004*/ 	.word	0x00000082


	//----- nvinfo : EIATTR_KPARAM_INFO
	.align		4
.L_144:
        /*0008*/ 	.byte	0x04, 0x17
        /*000a*/ 	.short	(.L_146 - .L_145)
.L_145:
        /*000c*/ 	.word	0x00000000
        /*0010*/ 	.short	0x0000
        /*0012*/ 	.short	0x0000
        /*0014*/ 	.byte	0x00, 0xf0, 0x01, 0x2a


	//----- nvinfo : EIATTR_SPARSE_MMA_MASK
	.align		4
.L_146:
        /*0018*/ 	.byte	0x03, 0x50
        /*001a*/ 	.short	0x0000


	//----- nvinfo : EIATTR_MAXREG_COUNT
	.align		4
        /*001c*/ 	.byte	0x03, 0x1b
        /*001e*/ 	.short	0x00a8


	//----- nvinfo : EIATTR_MERCURY_ISA_VERSION
	.align		4
        /*0020*/ 	.byte	0x03, 0x5f
        /*0022*/ 	.short	0x0101


	//----- nvinfo : EIATTR_VRC_CTA_INIT_COUNT
	.align		4
        /*0024*/ 	.byte	0x02, 0x4a
	.zero		1
	.zero		1


	//----- nvinfo : EIATTR_EXIT_INSTR_OFFSETS
	.align		4
        /*0028*/ 	.byte	0x04, 0x1c
        /*002a*/ 	.short	(.L_148 - .L_147)


	//   ....[0]....
.L_147:
        /*002c*/ 	.word	0x00000010


	//----- nvinfo : EIATTR_MAX_THREADS
	.align		4
.L_148:
        /*0030*/ 	.byte	0x04, 0x05
        /*0032*/ 	.short	(.L_150 - .L_149)
.L_149:
        /*0034*/ 	.word	0x00000180
        /*0038*/ 	.word	0x00000001
        /*003c*/ 	.word	0x00000001


	//----- nvinfo : EIATTR_CBANK_PARAM_SIZE
	.align		4
.L_150:
        /*0040*/ 	.byte	0x03, 0x19
        /*0042*/ 	.short	0x0a80


	//----- nvinfo : EIATTR_PARAM_CBANK
	.align		4
        /*0044*/ 	.byte	0x04, 0x0a
        /*0046*/ 	.short	(.L_152 - .L_151)
	.align		4
.L_151:
        /*0048*/ 	.word	index@(.nv.constant0._ZN7cutlass13device_kernelIN5flash11enable_sm90INS1_16FlashAttnFwdSm90INS1_25CollectiveMainloopFwdSm90ILi2EN4cute5tupleIJNS5_1CILi1EEES8_S8_EEENS6_IJNS7_ILi64EEESA_SA_EEELi512ENS_10bfloat16_tEfNS_4arch4Sm90ELb0ELb0ELb0ELb1ELb0ELb0ELb0ELb0ELb0ELb1ELb1ELb0EEENS1_21CollectiveEpilogueFwdINS6_IJSA_NS7_ILi512EEESA_EEES9_SC_SE_Li256ELb1ELb1ELb1ELb0EEENS1_36VarlenDynamicPersistentTileSchedulerILi64ELi64ELi256ELi128ELb1ELb1ELb1ELb0ELb1ELb1EEEEEEEEEvNT_6ParamsE)
        /*004c*/ 	.short	0x0380
        /*004e*/ 	.short	0x0a80


	//----- nvinfo : EIATTR_SW_WAR
	.align		4
.L_152:
        /*0050*/ 	.byte	0x04, 0x36
        /*0052*/ 	.short	(.L_154 - .L_153)
.L_153:
        /*0054*/ 	.word	0x00000008
.L_154:


//--------------------- .nv.info._ZN7cutlass13device_kernelIN5flash11enable_sm90INS1_16FlashAttnFwdSm90INS1_25CollectiveMainloopFwdSm90ILi2EN4cute5tupleIJNS5_1CILi1EEES8_S8_EEENS6_IJNS7_ILi64EEESA_SA_EEELi512ENS_10bfloat16_tEfNS_4arch4Sm90ELb0ELb0ELb0ELb1ELb0ELb1ELb0ELb0ELb0ELb1ELb1ELb0EEENS1_21CollectiveEpilogueFwdINS6_IJSA_NS7_ILi512EEESA_EEES9_SC_SE_Li256ELb1ELb1ELb1ELb0EEENS1_36VarlenDynamicPersistentTileSchedulerILi64ELi64ELi256ELi128ELb1ELb1ELb1ELb0ELb1ELb1EEEEEEEEEvNT_6ParamsE --------------------------
	.section	.nv.info._ZN7cutlass13device_kernelIN5flash11enable_sm90INS1_16FlashAttnFwdSm90INS1_25CollectiveMainloopFwdSm90ILi2EN4cute5tupleIJNS5_1CILi1EEES8_S8_EEENS6_IJNS7_ILi64EEESA_SA_EEELi512ENS_10bfloat16_tEfNS_4arch4Sm90ELb0ELb0ELb0ELb1ELb0ELb1ELb0ELb0ELb0ELb1ELb1ELb0EEENS1_21CollectiveEpilogueFwdINS6_IJSA_NS7_ILi512EEESA_EEES9_SC_SE_Li256ELb1ELb1ELb1ELb0EEENS1_36VarlenDynamicPersistentTileSchedulerILi64ELi64ELi256ELi128ELb1ELb1ELb1ELb0ELb1ELb1EEEEEEEEEvNT_6ParamsE,"",@"SHT_CUDA_INFO"
	.sectionflags	@""
	.align	4


	//----- nvinfo : EIATTR_CUDA_API_VERSION
	.align		4
        /*0000*/ 	.byte	0x04, 0x37
        /*0002*/ 	.short	(.L_156 - .L_155)
.L_155:
        /*0004*/ 	.word	0x00000082


	//----- nvinfo : EIATTR_KPARAM_INFO
	.align		4
.L_156:
        /*0008*/ 	.byte	0x04, 0x17
        /*000a*/ 	.short	(.L_158 - .L_157)
.L_157:
        /*000c*/ 	.word	0x00000000
        /*0010*/ 	.short	0x0000
        /*0012*/ 	.short	0x0000
        /*0014*/ 	.byte	0x00, 0xf0, 0x01, 0x2a


	//----- nvinfo : EIATTR_SPARSE_MMA_MASK
	.align		4
.L_158:
        /*0018*/ 	.byte	0x03, 0x50
        /*001a*/ 	.short	0x0000


	//----- nvinfo : EIATTR_MAXREG_COUNT
	.align		4
        /*001c*/ 	.byte	0x03, 0x1b
        /*001e*/ 	.short	0x00a8


	//----- nvinfo : EIATTR_MERCURY_ISA_VERSION
	.align		4
        /*0020*/ 	.byte	0x03, 0x5f
        /*0022*/ 	.short	0x0101


	//----- nvinfo : EIATTR_VRC_CTA_INIT_COUNT
	.align		4
        /*0024*/ 	.byte	0x02, 0x4a
	.zero		1
	.zero		1


	//----- nvinfo : EIATTR_EXIT_INSTR_OFFSETS
	.align		4
        /*0028*/ 	.byte	0x04, 0x1c
        /*002a*/ 	.short	(.L_160 - .L_159)


	//   ....[0]....
.L_159:
        /*002c*/ 	.word	0x00000010


	//----- nvinfo : EIATTR_MAX_THREADS
	.align		4
.L_160:
        /*0030*/ 	.byte	0x04, 0x05
        /*0032*/ 	.short	(.L_162 - .L_161)
.L_161:
        /*0034*/ 	.word	0x00000180
        /*0038*/ 	.word	0x00000001
        /*003c*/ 	.word	0x00000001


	//----- nvinfo : EIATTR_CBANK_PARAM_SIZE
	.align		4
.L_162:
        /*0040*/ 	.byte	0x03, 0x19
        /*0042*/ 	.short	0x0a80


	//----- nvinfo : EIATTR_PARAM_CBANK
	.align		4
        /*0044*/ 	.byte	0x04, 0x0a
        /*0046*/ 	.short	(.L_164 - .L_163)
	.align		4
.L_163:
        /*0048*/ 	.word	index@(.nv.constant0._ZN7cutlass13device_kernelIN5flash11enable_sm90INS1_16FlashAttnFwdSm90INS1_25CollectiveMainloopFwdSm90ILi2EN4cute5tupleIJNS5_1CILi1EEES8_S8_EEENS6_IJNS7_ILi64EEESA_SA_EEELi512ENS_10bfloat16_tEfNS_4arch4Sm90ELb0ELb0ELb0ELb1ELb0ELb1ELb0ELb0ELb0ELb1ELb1ELb0EEENS1_21CollectiveEpilogueFwdINS6_IJSA_NS7_ILi512EEESA_EEES9_SC_SE_Li256ELb1ELb1ELb1ELb0EEENS1_36VarlenDynamicPersistentTileSchedulerILi64ELi64ELi256ELi128ELb1ELb1ELb1ELb0ELb1ELb1EEEEEEEEEvNT_6ParamsE)
        /*004c*/ 	.short	0x0380
        /*004e*/ 	.short	0x0a80


	//----- nvinfo : EIATTR_SW_WAR
	.align		4
.L_164:
        /*0050*/ 	.byte	0x04, 0x36
        /*0052*/ 	.short	(.L_166 - .L_165)
.L_165:
        /*0054*/ 	.word	0x00000008
.L_166:


//--------------------- .nv.info._ZN7cutlass13device_kernelIN5flash11enable_sm90INS1_16FlashAttnFwdSm90INS1_25CollectiveMainloopFwdSm90ILi2EN4cute5tupleIJNS5_1CILi1EEES8_S8_EEENS6_IJNS7_ILi64EEESA_SA_EEELi512ENS_10bfloat16_tEfNS_4arch4Sm90ELb0ELb0ELb0ELb1ELb0ELb0ELb1ELb0ELb0ELb1ELb1ELb0EEENS1_21CollectiveEpilogueFwdINS6_IJSA_NS7_ILi512EEESA_EEES9_SC_SE_Li256ELb1ELb1ELb1ELb0EEENS1_36VarlenDynamicPersistentTileSchedulerILi64ELi64ELi256ELi128ELb1ELb1ELb1ELb0ELb1ELb1EEEEEEEEEvNT_6ParamsE --------------------------
	.section	.nv.info._ZN7cutlass13device_kernelIN5flash11enable_sm90INS1_16FlashAttnFwdSm90INS1_25CollectiveMainloopFwdSm90ILi2EN4cute5tupleIJNS5_1CILi1EEES8_S8_EEENS6_IJNS7_ILi64EEESA_SA_EEELi512ENS_10bfloat16_tEfNS_4arch4Sm90ELb0ELb0ELb0ELb1ELb0ELb0ELb1ELb0ELb0ELb1ELb1ELb0EEENS1_21CollectiveEpilogueFwdINS6_IJSA_NS7_ILi512EEESA_EEES9_SC_SE_Li256ELb1ELb1ELb1ELb0EEENS1_36VarlenDynamicPersistentTileSchedulerILi64ELi64ELi256ELi128ELb1ELb1ELb1ELb0ELb1ELb1EEEEEEEEEvNT_6ParamsE,"",@"SHT_CUDA_INFO"
	.sectionflags	@""
	.align	4


	//----- nvinfo : EIATTR_CUDA_API_VERSION
	.align		4
        /*0000*/ 	.byte	0x04, 0x37
        /*0002*/ 	.short	(.L_168 - .L_167)
.L_167:
        /*0004*/ 	.word	0x00000082


	//----- nvinfo : EIATTR_KPARAM_INFO
	.align		4
.L_168:
        /*0008*/ 	.byte	0x04, 0x17
        /*000a*/ 	.short	(.L_170 - .L_169)
.L_169:
        /*000c*/ 	.word	0x00000000
        /*0010*/ 	.short	0x0000
        /*0012*/ 	.short	0x0000
        /*0014*/ 	.byte	0x00, 0xf0, 0x01, 0x2e


	//----- nvinfo : EIATTR_SPARSE_MMA_MASK
	.align		4
.L_170:
        /*0018*/ 	.byte	0x03, 0x50
        /*001a*/ 	.short	0x0000


	//----- nvinfo : EIATTR_MAXREG_COUNT
	.align		4
        /*001c*/ 	.byte	0x03, 0x1b
        /*001e*/ 	.short	0x00a8


	//----- nvinfo : EIATTR_MERCURY_ISA_VERSION
	.align		4
        /*0020*/ 	.byte	0x03, 0x5f
        /*0022*/ 	.short	0x0101


	//----- nvinfo : EIATTR_VRC_CTA_INIT_COUNT
	.align		4
        /*0024*/ 	.byte	0x02, 0x4a
	.zero		1
	.zero		1


	//----- nvinfo : EIATTR_EXIT_INSTR_OFFSETS
	.align		4
        /*0028*/ 	.byte	0x04, 0x1c
        /*002a*/ 	.short	(.L_172 - .L_171)


	//   ....[0]....
.L_171:
        /*002c*/ 	.word	0x00000010


	//----- nvinfo : EIATTR_MAX_THREADS
	.align		4
.L_172:
        /*0030*/ 	.byte	0x04, 0x05
        /*0032*/ 	.short	(.L_174 - .L_173)
.L_173:
        /*0034*/ 	.word	0x00000180
        /*0038*/ 	.word	0x00000001
        /*003c*/ 	.word	0x00000001


	//----- nvinfo : EIATTR_CBANK_PARAM_SIZE
	.align		4
.L_174:
        /*0040*/ 	.byte	0x03, 0x19
        /*0042*/ 	.short	0x0b80


	//----- nvinfo : EIATTR_PARAM_CBANK
	.align		4
        /*0044*/ 	.byte	0x04, 0x0a
        /*0046*/ 	.short	(.L_176 - .L_175)
	.align		4
.L_175:
        /*0048*/ 	.word	index@(.nv.constant0._ZN7cutlass13device_kernelIN5flash11enable_sm90INS1_16FlashAttnFwdSm90INS1_25CollectiveMainloopFwdSm90ILi2EN4cute5tupleIJNS5_1CILi1EEES8_S8_EEENS6_IJNS7_ILi64EEESA_SA_EEELi512ENS_10bfloat16_tEfNS_4arch4Sm90ELb0ELb0ELb0ELb1ELb0ELb0ELb1ELb0ELb0ELb1ELb1ELb0EEENS1_21CollectiveEpilogueFwdINS6_IJSA_NS7_ILi512EEESA_EEES9_SC_SE_Li256ELb1ELb1ELb1ELb0EEENS1_36VarlenDynamicPersistentTileSchedulerILi64ELi64ELi256ELi128ELb1ELb1ELb1ELb0ELb1ELb1EEEEEEEEEvNT_6ParamsE)
        /*004c*/ 	.short	0x0380
        /*004e*/ 	.short	0x0b80


	//----- nvinfo : EIATTR_SW_WAR
	.align		4
.L_176:
        /*0050*/ 	.byte	0x04, 0x36
        /*0052*/ 	.short	(.L_178 - .L_177)
.L_177:
        /*0054*/ 	.word	0x00000008
.L_178:


//--------------------- .nv.info._ZN7cutlass13device_kernelIN5flash11enable_sm90INS1_16FlashAttnFwdSm90INS1_25CollectiveMainloopFwdSm90ILi2EN4cute5tupleIJNS5_1CILi1EEES8_S8_EEENS6_IJNS7_ILi64EEESA_SA_EEELi512ENS_10bfloat16_tEfNS_4arch4Sm90ELb0ELb0ELb0ELb1ELb0ELb1ELb1ELb0ELb0ELb1ELb1ELb0EEENS1_21CollectiveEpilogueFwdINS6_IJSA_NS7_ILi512EEESA_EEES9_SC_SE_Li256ELb1ELb1ELb1ELb0EEENS1_36VarlenDynamicPersistentTileSchedulerILi64ELi64ELi256ELi128ELb1ELb1ELb1ELb0ELb1ELb1EEEEEEEEEvNT_6ParamsE --------------------------
	.section	.nv.info._ZN7cutlass13device_kernelIN5flash11enable_sm90INS1_16FlashAttnFwdSm90INS1_25CollectiveMainloopFwdSm90ILi2EN4cute5tupleIJNS5_1CILi1EEES8_S8_EEENS6_IJNS7_ILi64EEESA_SA_EEELi512ENS_10bfloat16_tEfNS_4arch4Sm90ELb0ELb0ELb0ELb1ELb0ELb1ELb1ELb0ELb0ELb1ELb1ELb0EEENS1_21CollectiveEpilogueFwdINS6_IJSA_NS7_ILi512EEESA_EEES9_SC_SE_Li256ELb1ELb1ELb1ELb0EEENS1_36VarlenDynamicPersistentTileSchedulerILi64ELi64ELi256ELi128ELb1ELb1ELb1ELb0ELb1ELb1EEEEEEEEEvNT_6ParamsE,"",@"SHT_CUDA_INFO"
	.sectionflags	@""
	.align	4


	//----- nvinfo : EIATTR_CUDA_API_VERSION
	.align		4
        /*0000*/ 	.byte	0x04, 0x37
        /*0002*/ 	.short	(.L_180 - .L_179)
.L_179:
        /*0004*/ 	.word	0x00000082


	//----- nvinfo : EIATTR_KPARAM_INFO
	.align		4
.L_180:
        /*0008*/ 	.byte	0x04, 0x17
        /*000a*/ 	.short	(.L_182 - .L_181)
.L_181:
        /*000c*/ 	.word	0x00000000
        /*0010*/ 	.short	0x0000
        /*0012*/ 	.short	0x0000
        /*0014*/ 	.byte	0x00, 0xf0, 0x01, 0x2e


	//----- nvinfo : EIATTR_SPARSE_MMA_MASK
	.align		4
.L_182:
        /*0018*/ 	.byte	0x03, 0x50
        /*001a*/ 	.short	0x0000


	//----- nvinfo : EIATTR_MAXREG_COUNT
	.align		4
        /*001c*/ 	.byte	0x03, 0x1b
        /*001e*/ 	.short	0x00a8


	//----- nvinfo : EIATTR_MERCURY_ISA_VERSION
	.align		4
        /*0020*/ 	.byte	0x03, 0x5f
        /*0022*/ 	.short	0x0101


	//----- nvinfo : EIATTR_VRC_CTA_INIT_COUNT
	.align		4
        /*0024*/ 	.byte	0x02, 0x4a
	.zero		1
	.zero		1


	//----- nvinfo : EIATTR_EXIT_INSTR_OFFSETS
	.align		4
        /*0028*/ 	.byte	0x04, 0x1c
        /*002a*/ 	.short	(.L_184 - .L_183)


	//   ....[0]....
.L_183:
        /*002c*/ 	.word	0x00000010


	//----- nvinfo : EIATTR_MAX_THREADS
	.align		4
.L_184:
        /*0030*/ 	.byte	0x04, 0x05
        /*0032*/ 	.short	(.L_186 - .L_185)
.L_185:
        /*0034*/ 	.word	0x00000180
        /*0038*/ 	.word	0x00000001
        /*003c*/ 	.word	0x00000001


	//----- nvinfo : EIATTR_CBANK_PARAM_SIZE
	.align		4
.L_186:
        /*0040*/ 	.byte	0x03, 0x19
        /*0042*/ 	.short	0x0b80


	//----- nvinfo : EIATTR_PARAM_CBANK
	.align		4
        /*0044*/ 	.byte	0x04, 0x0a
        /*0046*/ 	.short	(.L_188 - .L_187)
	.align		4
.L_187:
        /*0048*/ 	.word	index@(.nv.constant0._ZN7cutlass13device_kernelIN5flash11enable_sm90INS1_16FlashAttnFwdSm90INS1_25CollectiveMainloopFwdSm90ILi2EN4cute5tupleIJNS5_1CILi1EEES8_S8_EEENS6_IJNS7_ILi64EEESA_SA_EEELi512ENS_10bfloat16_tEfNS_4arch4Sm90ELb0ELb0ELb0ELb1ELb0ELb1ELb1ELb0ELb0ELb1ELb1ELb0EEENS1_21CollectiveEpilogueFwdINS6_IJSA_NS7_ILi512EEESA_EEES9_SC_SE_Li256ELb1ELb1ELb1ELb0EEENS1_36VarlenDynamicPersistentTileSchedulerILi64ELi64ELi256ELi128ELb1ELb1ELb1ELb0ELb1ELb1EEEEEEEEEvNT_6ParamsE)
        /*004c*/ 	.short	0x0380
        /*004e*/ 	.short	0x0b80


	//----- nvinfo : EIATTR_SW_WAR
	.align		4
.L_188:
        /*0050*/ 	.byte	0x04, 0x36
        /*0052*/ 	.short	(.L_190 - .L_189)
.L_189:
        /*0054*/ 	.word	0x00000008
.L_190:


//--------------------- .nv.info._ZN7cutlass13device_kernelIN5flash11enable_sm90INS1_16FlashAttnFwdSm90INS1_25CollectiveMainloopFwdSm90ILi2EN4cute5tupleIJNS5_1CILi1EEES8_S8_EEENS6_IJNS7_ILi64EEESA_SA_EEELi512ENS_10bfloat16_tEfNS_4arch4Sm90ELb0ELb1ELb0ELb0ELb0ELb0ELb0ELb0ELb0ELb1ELb1ELb0EEENS1_21CollectiveEpilogueFwdINS6_IJSA_NS7_ILi512EEESA_EEES9_SC_SE_Li256ELb0ELb1ELb1ELb0EEENS1_19SingleTileSchedulerILb0ELb1ELb1ELi64EEEEEEEEEvNT_6ParamsE --------------------------
	.section	.nv.info._ZN7cutlass13device_kernelIN5flash11enable_sm90INS1_16FlashAttnFwdSm90INS1_25CollectiveMainloopFwdSm90ILi2EN4cute5tupleIJNS5_1CILi1EEES8_S8_EEENS6_IJNS7_ILi64EEESA_SA_EEELi512ENS_10bfloat16_tEfNS_4arch4Sm90ELb0ELb1ELb0ELb0ELb0ELb0ELb0ELb0ELb0ELb1ELb1ELb0EEENS1_21CollectiveEpilogueFwdINS6_IJSA_NS7_ILi512EEESA_EEES9_SC_SE_Li256ELb0ELb1ELb1ELb0EEENS1_19SingleTileSchedulerILb0ELb1ELb1ELi64EEEEEEEEEvNT_6ParamsE,"",@"SHT_CUDA_INFO"
	.sectionflags	@""
	.align	4


	//----- nvinfo : EIATTR_CUDA_API_VERSION
	.align		4
        /*0000*/ 	.byte	0x04, 0x37
        /*0002*/ 	.short	(.L_192 - .L_191)
.L_191:
        /*0004*/ 	.word	0x00000082


	//----- nvinfo : EIATTR_KPARAM_INFO
	.align		4
.L_192:
        /*0008*/ 	.byte	0x04, 0x17
        /*000a*/ 	.short	(.L_194 - .L_193)
.L_193:
        /*000c*/ 	.word	0x00000000
        /*0010*/ 	.short	0x0000
        /*0012*/ 	.short	0x0000
        /*0014*/ 	.byte	0x00, 0xf0, 0x01, 0x28


	//----- nvinfo : EIATTR_SPARSE_MMA_MASK
	.align		4
.L_194:
        /*0018*/ 	.byte	0x03, 0x50
        /*001a*/ 	.short	0x0000


	//----- nvinfo : EIATTR_MAXREG_COUNT
	.align		4
        /*001c*/ 	.byte	0x03, 0x1b
        /*001e*/ 	.short	0x00a8


	//----- nvinfo : EIATTR_MERCURY_ISA_VERSION
	.align		4
        /*0020*/ 	.byte	0x03, 0x5f
        /*0022*/ 	.short	0x0101


	//----- nvinfo : EIATTR_VRC_CTA_INIT_COUNT
	.align		4
        /*0024*/ 	.byte	0x02, 0x4a
	.zero		1
	.zero		1


	//----- nvinfo : EIATTR_EXIT_INSTR_OFFSETS
	.align		4
        /*0028*/ 	.byte	0x04, 0x1c
        /*002a*/ 	.short	(.L_196 - .L_195)


	//   ....[0]....
.L_195:
        /*002c*/ 	.word	0x00000010


	//----- nvinfo : EIATTR_MAX_THREADS
	.align		4
.L_196:
        /*0030*/ 	.byte	0x04, 0x05
        /*0032*/ 	.short	(.L_198 - .L_197)
.L_197:
        /*0034*/ 	.word	0x00000180
        /*0038*/ 	.word	0x00000001
        /*003c*/ 	.word	0x00000001


	//----- nvinfo : EIATTR_CBANK_PARAM_SIZE
	.align		4
.L_198:
        /*0040*/ 	.byte	0x03, 0x19
        /*0042*/ 	.short	0x0a00


	//----- nvinfo : EIATTR_PARAM_CBANK
	.align		4
        /*0044*/ 	.byte	0x04, 0x0a
        /*0046*/ 	.short	(.L_200 - .L_199)
	.align		4
.L_199:
        /*0048*/ 	.word	index@(.nv.constant0._ZN7cutlass13device_kernelIN5flash11enable_sm90INS1_16FlashAttnFwdSm90INS1_25CollectiveMainloopFwdSm90ILi2EN4cute5tupleIJNS5_1CILi1EEES8_S8_EEENS6_IJNS7_ILi64EEESA_SA_EEELi512ENS_10bfloat16_tEfNS_4arch4Sm90ELb0ELb1ELb0ELb0ELb0ELb0ELb0ELb0ELb0ELb1ELb1ELb0EEENS1_21CollectiveEpilogueFwdINS6_IJSA_NS7_ILi512EEESA_EEES9_SC_SE_Li256ELb0ELb1ELb1ELb0EEENS1_19SingleTileSchedulerILb0ELb1ELb1ELi64EEEEEEEEEvNT_6ParamsE)
        /*004c*/ 	.short	0x0380
        /*004e*/ 	.short	0x0a00


	//----- nvinfo : EIATTR_SW_WAR
	.align		4
.L_200:
        /*0050*/ 	.byte	0x04, 0x36
        /*0052*/ 	.short	(.L_202 - .L_201)
.L_201:
        /*0054*/ 	.word	0x00000008
.L_202:


//--------------------- .nv.info._ZN7cutlass13device_kernelIN5flash11enable_sm90INS1_16FlashAttnFwdSm90INS1_25CollectiveMainloopFwdSm90ILi2EN4cute5tupleIJNS5_1CILi1EEES8_S8_EEENS6_IJNS7_ILi64EEESA_SA_EEELi512ENS_10bfloat16_tEfNS_4arch4Sm90ELb0ELb1ELb0ELb0ELb0ELb0ELb1ELb0ELb0ELb1ELb1ELb0EEENS1_21CollectiveEpilogueFwdINS6_IJSA_NS7_ILi512EEESA_EEES9_SC_SE_Li256ELb0ELb1ELb1ELb0EEENS1_19SingleTileSchedulerILb0ELb1ELb1ELi64EEEEEEEEEvNT_6ParamsE --------------------------
	.section	.nv.info._ZN7cutlass13device_kernelIN5flash11enable_sm90INS1_16FlashAttnFwdSm90INS1_25CollectiveMainloopFwdSm90ILi2EN4cute5tupleIJNS5_1CILi1EEES8_S8_EEENS6_IJNS7_ILi64EEESA_SA_EEELi512ENS_10bfloat16_tEfNS_4arch4Sm90ELb0ELb1ELb0ELb0ELb0ELb0ELb1ELb0ELb0ELb1ELb1ELb0EEENS1_21CollectiveEpilogueFwdINS6_IJSA_NS7_ILi512EEESA_EEES9_SC_SE_Li256ELb0ELb1ELb1ELb0EEENS1_19SingleTileSchedulerILb0ELb1ELb1ELi64EEEEEEEEEvNT_6ParamsE,"",@"SHT_CUDA_INFO"
	.sectionflags	@""
	.align	4


	//----- nvinfo : EIATTR_CUDA_API_VERSION
	.align		4
        /*0000*/ 	.byte	0x04, 0x37
        /*0002*/ 	.short	(.L_204 - .L_203)
.L_203:
        /*0004*/ 	.word	0x00000082


	//----- nvinfo : EIATTR_KPARAM_INFO
	.align		4
.L_204:
        /*0008*/ 	.byte	0x04, 0x17
        /*000a*/ 	.short	(.L_206 - .L_205)
.L_205:
        /*000c*/ 	.word	0x00000000
        /*0010*/ 	.short	0x0000
        /*0012*/ 	.short	0x0000
        /*0014*/ 	.byte	0x00, 0xf0, 0x01, 0x2c


	//----- nvinfo : EIATTR_SPARSE_MMA_MASK
	.align		4
.L_206:
        /*0018*/ 	.byte	0x03, 0x50
        /*001a*/ 	.short	0x0000


	//----- nvinfo : EIATTR_MAXREG_COUNT
	.align		4
        /*001c*/ 	.byte	0x03, 0x1b
        /*001e*/ 	.short	0x00a8


	//----- nvinfo : EIATTR_MERCURY_ISA_VERSION
	.align		4
        /*0020*/ 	.byte	0x03, 0x5f
        /*0022*/ 	.short	0x0101


	//----- nvinfo : EIATTR_VRC_CTA_INIT_COUNT
	.align		4
        /*0024*/ 	.byte	0x02, 0x4a
	.zero		1
	.zero		1


	//----- nvinfo : EIATTR_EXIT_INSTR_OFFSETS
	.align		4
        /*0028*/ 	.byte	0x04, 0x1c
        /*002a*/ 	.short	(.L_208 - .L_207)


	//   ....[0]....
.L_207:
        /*002c*/ 	.word	0x00000010


	//----- nvinfo : EIATTR_MAX_THREADS
	.align		4
.L_208:
        /*0030*/ 	.byte	0x04, 0x05
        /*0032*/ 	.short	(.L_210 - .L_209)
.L_209:
        /*0034*/ 	.word	0x00000180
        /*0038*/ 	.word	0x00000001
        /*003c*/ 	.word	0x00000001


	//----- nvinfo : EIATTR_CBANK_PARAM_SIZE
	.align		4
.L_210:
        /*0040*/ 	.byte	0x03, 0x19
        /*0042*/ 	.short	0x0b00


	//----- nvinfo : EIATTR_PARAM_CBANK
	.align		4
        /*0044*/ 	.byte	0x04, 0x0a
        /*0046*/ 	.short	(.L_212 - .L_211)
	.align		4
.L_211:
        /*0048*/ 	.word	index@(.nv.constant0._ZN7cutlass13device_kernelIN5flash11enable_sm90INS1_16FlashAttnFwdSm90INS1_25CollectiveMainloopFwdSm90ILi2EN4cute5tupleIJNS5_1CILi1EEES8_S8_EEENS6_IJNS7_ILi64EEESA_SA_EEELi512ENS_10bfloat16_tEfNS_4arch4Sm90ELb0ELb1ELb0ELb0ELb0ELb0ELb1ELb0ELb0ELb1ELb1ELb0EEENS1_21CollectiveEpilogueFwdINS6_IJSA_NS7_ILi512EEESA_EEES9_SC_SE_Li256ELb0ELb1ELb1ELb0EEENS1_19SingleTileSchedulerILb0ELb1ELb1ELi64EEEEEEEEEvNT_6ParamsE)
        /*004c*/ 	.short	0x0380
        /*004e*/ 	.short	0x0b00


	//----- nvinfo : EIATTR_SW_WAR
	.align		4
.L_212:
        /*0050*/ 	.byte	0x04, 0x36
        /*0052*/ 	.short	(.L_214 - .L_213)
.L_213:
        /*0054*/ 	.word	0x00000008
.L_214:


//--------------------- .nv.info._ZN7cutlass13device_kernelIN5flash11enable_sm90INS1_16FlashAttnFwdSm90INS1_25CollectiveMainloopFwdSm90ILi2EN4cute5tupleIJNS5_1CILi1EEES8_S8_EEENS6_IJNS7_ILi64EEESA_SA_EEELi512ENS_10bfloat16_tEfNS_4arch4Sm90ELb0ELb1ELb0ELb1ELb0ELb0ELb0ELb0ELb0ELb1ELb1ELb0EEENS1_21CollectiveEpilogueFwdINS6_IJSA_NS7_ILi512EEESA_EEES9_SC_SE_Li256ELb1ELb1ELb1ELb0EEENS1_36VarlenDynamicPersistentTileSchedulerILi64ELi64ELi256ELi128ELb1ELb1ELb1ELb1ELb0ELb1EEEEEEEEEvNT_6ParamsE --------------------------
	.section	.nv.info._ZN7cutlass13device_kernelIN5flash11enable_sm90INS1_16FlashAttnFwdSm90INS1_25CollectiveMainloopFwdSm90ILi2EN4cute5tupleIJNS5_1CILi1EEES8_S8_EEENS6_IJNS7_ILi64EEESA_SA_EEELi512ENS_10bfloat16_tEfNS_4arch4Sm90ELb0ELb1ELb0ELb1ELb0ELb0ELb0ELb0ELb0ELb1ELb1ELb0EEENS1_21CollectiveEpilogueFwdINS6_IJSA_NS7_ILi512EEESA_EEES9_SC_SE_Li256ELb1ELb1ELb1ELb0EEENS1_36VarlenDynamicPersistentTileSchedulerILi64ELi64ELi256ELi128ELb1ELb1ELb1ELb1ELb0ELb1EEEEEEEEEvNT_6ParamsE,"",@"SHT_CUDA_INFO"
	.sectionflags	@""
	.align	4


	//----- nvinfo : EIATTR_CUDA_API_VERSION
	.align		4
        /*0000*/ 	.byte	0x04, 0x37
        /*0002*/ 	.short	(.L_216 - .L_215)
.L_215:
        /*0004*/ 	.word	0x00000082


	//----- nvinfo : EIATTR_KPARAM_INFO
	.align		4
.L_216:
        /*0008*/ 	.byte	0x04, 0x17
        /*000a*/ 	.short	(.L_218 - .L_217)
.L_217:
        /*000c*/ 	.word	0x00000000
        /*0010*/ 	.short	0x0000
        /*0012*/ 	.short	0x0000
        /*0014*/ 	.byte	0x00, 0xf0, 0x01, 0x2a


	//----- nvinfo : EIATTR_SPARSE_MMA_MASK
	.align		4
.L_218:
        /*0018*/ 	.byte	0x03, 0x50
        /*001a*/ 	.short	0x0000


	//----- nvinfo : EIATTR_MAXREG_COUNT
	.align		4
        /*001c*/ 	.byte	0x03, 0x1b
        /*001e*/ 	.short	0x00a8


	//----- nvinfo : EIATTR_MERCURY_ISA_VERSION
	.align		4
        /*0020*/ 	.byte	0x03, 0x5f
        /*0022*/ 	.short	0x0101


	//----- nvinfo : EIATTR_VRC_CTA_INIT_COUNT
	.align		4
        /*0024*/ 	.byte	0x02, 0x4a
	.zero		1
	.zero		1


	//----- nvinfo : EIATTR_EXIT_INSTR_OFFSETS
	.align		4
        /*0028*/ 	.byte	0x04, 0x1c
        /*002a*/ 	.short	(.L_220 - .L_219)


	//   ....[0]....
.L_219:
        /*002c*/ 	.word	0x00000010


	//----- nvinfo : EIATTR_MAX_THREADS
	.align		4
.L_220:
        /*0030*/ 	.byte	0x04, 0x05
        /*0032*/ 	.short	(.L_222 - .L_221)
.L_221:
        /*0034*/ 	.word	0x00000180
        /*0038*/ 	.word	0x00000001
        /*003c*/ 	.word	0x00000001


	//----- nvinfo : EIATTR_CBANK_PARAM_SIZE
	.align		4
.L_222:
        /*0040*/ 	.byte	0x03, 0x19
        /*0042*/ 	.short	0x0a80


	//----- nvinfo : EIATTR_PARAM_CBANK
	.align		4
        /*0044*/ 	.byte	0x04, 0x0a
        /*0046*/ 	.short	(.L_224 - .L_223)
	.align		4
.L_223:
        /*0048*/ 	.word	index@(.nv.constant0._ZN7cutlass13device_kernelIN5flash11enable_sm90INS1_16FlashAttnFwdSm90INS1_25CollectiveMainloopFwdSm90ILi2EN4cute5tupleIJNS5_1CILi1EEES8_S8_EEENS6_IJNS7_ILi64EEESA_SA_EEELi512ENS_10bfloat16_tEfNS_4arch4Sm90ELb0ELb1ELb0ELb1ELb0ELb0ELb0ELb0ELb0ELb1ELb1ELb0EEENS1_21CollectiveEpilogueFwdINS6_IJSA_NS7_ILi512EEESA_EEES9_SC_SE_Li256ELb1ELb1ELb1ELb0EEENS1_36VarlenDynamicPersistentTileSchedulerILi64ELi64ELi256ELi128ELb1ELb1ELb1ELb1ELb0ELb1EEEEEEEEEvNT_6ParamsE)
        /*004c*/ 	.short	0x0380
        /*004e*/ 	.short	0x0a80


	//----- nvinfo : EIATTR_SW_WAR
	.align		4
.L_224:
        /*0050*/ 	.byte	0x04, 0x36
        /*0052*/ 	.short	(.L_226 - .L_225)
.L_225:
        /*0054*/ 	.word	0x00000008
.L_226:


//--------------------- .nv.info._ZN7cutlass13device_kernelIN5flash11enable_sm90INS1_16FlashAttnFwdSm90INS1_25CollectiveMainloopFwdSm90ILi2EN4cute5tupleIJNS5_1CILi1EEES8_S8_EEENS6_IJNS7_ILi64EEESA_SA_EEELi512ENS_10bfloat16_tEfNS_4arch4Sm90ELb0ELb1ELb0ELb1ELb0ELb1ELb0ELb0ELb0ELb1ELb1ELb0EEENS1_21CollectiveEpilogueFwdINS6_IJSA_NS7_ILi512EEESA_EEES9_SC_SE_Li256ELb1ELb1ELb1ELb0EEENS1_36VarlenDynamicPersistentTileSchedulerILi64ELi64ELi256ELi128ELb1ELb1ELb1ELb1ELb0ELb1EEEEEEEEEvNT_6ParamsE --------------------------
	.section	.nv.info._ZN7cutlass13device_kernelIN5flash11enable_sm90INS1_16FlashAttnFwdSm90INS1_25CollectiveMainloopFwdSm90ILi2EN4cute5tupleIJNS5_1CILi1EEES8_S8_EEENS6_IJNS7_ILi64EEESA_SA_EEELi512ENS_10bfloat16_tEfNS_4arch4Sm90ELb0ELb1ELb0ELb1ELb0ELb1ELb0ELb0ELb0ELb1ELb1ELb0EEENS1_21CollectiveEpilogueFwdINS6_IJSA_NS7_ILi512EEESA_EEES9_SC_SE_Li256ELb1ELb1ELb1ELb0EEENS1_36VarlenDynamicPersistentTileSchedulerILi64ELi64ELi256ELi128ELb1ELb1ELb1ELb1ELb0ELb1EEEEEEEEEvNT_6ParamsE,"",@"SHT_CUDA_INFO"
	.sectionflags	@""
	.align	4


	//----- nvinfo : EIATTR_CUDA_API_VERSION
	.align		4
        /*0000*/ 	.byte	0x04, 0x37
        /*0002*/ 	.short	(.L_228 - .L_227)
.L_227:
        /*0004*/ 	.word	0x00000082


	//----- nvinfo : EIATTR_KPARAM_INFO
	.align		4
.L_228:
        /*0008*/ 	.byte	0x04, 0x17
        /*000a*/ 	.short	(.L_230 - .L_229)
.L_229:
        /*000c*/ 	.word	0x00000000
        /*0010*/ 	.short	0x0000
        /*0012*/ 	.short	0x0000
        /*0014*/ 	.byte	0x00, 0xf0, 0x01, 0x2a


	//----- nvinfo : EIATTR_SPARSE_MMA_MASK
	.align		4
.L_230:
        /*0018*/ 	.byte	0x03, 0x50
        /*001a*/ 	.short	0x0000


	//----- nvinfo : EIATTR_MAXREG_COUNT
	.align		4
        /*001c*/ 	.byte	0x03, 0x1b
        /*001e*/ 	.short	0x00a8


	//----- nvinfo : EIATTR_MERCURY_ISA_VERSION
	.align		4
        /*0020*/ 	.byte	0x03, 0x5f
        /*0022*/ 	.short	0x0101


	//----- nvinfo : EIATTR_VRC_CTA_INIT_COUNT
	.align		4
        /*0024*/ 	.byte	0x02, 0x4a
	.zero		1
	.zero		1


	//----- nvinfo : EIATTR_EXIT_INSTR_OFFSETS
	.align		4
        /*0028*/ 	.byte	0x04, 0x1c
        /*002a*/ 	.short	(.L_232 - .L_231)


	//   ....[0]....
.L_231:
        /*002c*/ 	.word	0x00000010


	//----- nvinfo : EIATTR_MAX_THREADS
	.align		4
.L_232:
        /*0030*/ 	.byte	0x04, 0x05
        /*0032*/ 	.short	(.L_234 - .L_233)
.L_233:
        /*0034*/ 	.word	0x00000180
        /*0038*/ 	.word	0x00000001
        /*003c*/ 	.word	0x00000001


	//----- nvinfo : EIATTR_CBANK_PARAM_SIZE
	.align		4
.L_234:
        /*0040*/ 	.byte	0x03, 0x19
        /*0042*/ 	.short	0x0a80


	//----- nvinfo : EIATTR_PARAM_CBANK
	.align		4
        /*0044*/ 	.byte	0x04, 0x0a
        /*0046*/ 	.short	(.L_236 - .L_235)
	.align		4
.L_235:
        /*0048*/ 	.word	index@(.nv.constant0._ZN7cutlass13device_kernelIN5flash11enable_sm90INS1_16FlashAttnFwdSm90INS1_25CollectiveMainloopFwdSm90ILi2EN4cute5tupleIJNS5_1CILi1EEES8_S8_EEENS6_IJNS7_ILi64EEESA_SA_EEELi512ENS_10bfloat16_tEfNS_4arch4Sm90ELb0ELb1ELb0ELb1ELb0ELb1ELb0ELb0ELb0ELb1ELb1ELb0EEENS1_21CollectiveEpilogueFwdINS6_IJSA_NS7_ILi512EEESA_EEES9_SC_SE_Li256ELb1ELb1ELb1ELb0EEENS1_36VarlenDynamicPersistentTileSchedulerILi64ELi64ELi256ELi128ELb1ELb1ELb1ELb1ELb0ELb1EEEEEEEEEvNT_6ParamsE)
        /*004c*/ 	.short	0x0380
        /*004e*/ 	.short	0x0a80


	//----- nvinfo : EIATTR_SW_WAR
	.align		4
.L_236:
        /*0050*/ 	.byte	0x04, 0x36
        /*0052*/ 	.short	(.L_238 - .L_237)
.L_237:
        /*0054*/ 	.word	0x00000008
.L_238:


//--------------------- .nv.info._ZN7cutlass13device_kernelIN5flash11enable_sm90INS1_16FlashAttnFwdSm90INS1_25CollectiveMainloopFwdSm90ILi2EN4cute5tupleIJNS5_1CILi1EEES8_S8_EEENS6_IJNS7_ILi64EEESA_SA_EEELi512ENS_10bfloat16_tEfNS_4arch4Sm90ELb0ELb1ELb0ELb1ELb0ELb0ELb1ELb0ELb0ELb1ELb1ELb0EEENS1_21CollectiveEpilogueFwdINS6_IJSA_NS7_ILi512EEESA_EEES9_SC_SE_Li256ELb1ELb1ELb1ELb0EEENS1_36VarlenDynamicPersistentTileSchedulerILi64ELi64ELi256ELi128ELb1ELb1ELb1ELb1ELb0ELb1EEEEEEEEEvNT_6ParamsE --------------------------
	.section	.nv.info._ZN7cutlass13device_kernelIN5flash11enable_sm90INS1_16FlashAttnFwdSm90INS1_25CollectiveMainloopFwdSm90ILi2EN4cute5tupleIJNS5_1CILi1EEES8_S8_EEENS6_IJNS7_ILi64EEESA_SA_EEELi512ENS_10bfloat16_tEfNS_4arch4Sm90ELb0ELb1ELb0ELb1ELb0ELb0ELb1ELb0ELb0ELb1ELb1ELb0EEENS1_21CollectiveEpilogueFwdINS6_IJSA_NS7_ILi512EEESA_EEES9_SC_SE_Li256ELb1ELb1ELb1ELb0EEENS1_36VarlenDynamicPersistentTileSchedulerILi64ELi64ELi256ELi128ELb1ELb1ELb1ELb1ELb0ELb1EEEEEEEEEvNT_6ParamsE,"",@"SHT_CUDA_INFO"
	.sectionflags	@""
	.align	4


	//----- nvinfo : EIATTR_CUDA_API_VERSION
	.align		4
        /*0000*/ 	.byte	0x04, 0x37
        /*0002*/ 	.short	(.L_240 - .L_239)
.L_239:
        /*0004*/ 	.word	0x00000082


	//----- nvinfo : EIATTR_KPARAM_INFO
	.align		4
.L_240:
        /*0008*/ 	.byte	0x04, 0x17
        /*000a*/ 	.short	(.L_242 - .L_241)
.L_241:
        /*000c*/ 	.word	0x00000000
        /*0010*/ 	.short	0x0000
        /*0012*/ 	.short	0x0000
        /*0014*/ 	.byte	0x00, 0xf0, 0x01, 0x2e


	//----- nvinfo : EIATTR_SPARSE_MMA_MASK
	.align		4
.L_242:
        /*0018*/ 	.byte	0x03, 0x50
        /*001a*/ 	.short	0x0000


	//----- nvinfo : EIATTR_MAXREG_COUNT
	.align		4
        /*001c*/ 	.byte	0x03, 0x1b
        /*001e*/ 	.short	0x00a8


	//----- nvinfo : EIATTR_MERCURY_ISA_VERSION
	.align		4
        /*0020*/ 	.byte	0x03, 0x5f
        /*0022*/ 	.short	0x0101


	//----- nvinfo : EIATTR_VRC_CTA_INIT_COUNT
	.align		4
        /*0024*/ 	.byte	0x02, 0x4a
	.zero		1
	.zero		1


	//----- nvinfo : EIATTR_EXIT_INSTR_OFFSETS
	.align		4
        /*0028*/ 	.byte	0x04, 0x1c
        /*002a*/ 	.short	(.L_244 - .L_243)


	//   ....[0]....
.L_243:
        /*002c*/ 	.word	0x00000010


	//----- nvinfo : EIATTR_MAX_THREADS
	.align		4
.L_244:
        /*0030*/ 	.byte	0x04, 0x05
        /*0032*/ 	.short	(.L_246 - .L_245)
.L_245:
        /*0034*/ 	.word	0x00000180
        /*0038*/ 	.word	0x00000001
        /*003c*/ 	.word	0x00000001


	//----- nvinfo : EIATTR_CBANK_PARAM_SIZE
	.align		4
.L_246:
        /*0040*/ 	.byte	0x03, 0x19
        /*0042*/ 	.short	0x0b80


	//----- nvinfo : EIATTR_PARAM_CBANK
	.align		4
        /*0044*/ 	.byte	0x04, 0x0a
        /*0046*/ 	.short	(.L_248 - .L_247)
	.align		4
.L_247:
        /*0048*/ 	.word	index@(.nv.constant0._ZN7cutlass13device_kernelIN5flash11enable_sm90INS1_16FlashAttnFwdSm90INS1_25CollectiveMainloopFwdSm90ILi2EN4cute5tupleIJNS5_1CILi1EEES8_S8_EEENS6_IJNS7_ILi64EEESA_SA_EEELi512ENS_10bfloat16_tEfNS_4arch4Sm90ELb0ELb1ELb0ELb1ELb0ELb0ELb1ELb0ELb0ELb1ELb1ELb0EEENS1_21CollectiveEpilogueFwdINS6_IJSA_NS7_ILi512EEESA_EEES9_SC_SE_Li256ELb1ELb1ELb1ELb0EEENS1_36VarlenDynamicPersistentTileSchedulerILi64ELi64ELi256ELi128ELb1ELb1ELb1ELb1ELb0ELb1EEEEEEEEEvNT_6ParamsE)
        /*004c*/ 	.short	0x0380
        /*004e*/ 	.short	0x0b80


	//----- nvinfo : EIATTR_SW_WAR
	.align		4
.L_248:
        /*0050*/ 	.byte	0x04, 0x36
        /*0052*/ 	.short	(.L_250 - .L_249)
.L_249:
        /*0054*/ 	.word	0x00000008
.L_250:


//--------------------- .nv.info._ZN7cutlass13device_kernelIN5flash11enable_sm90INS1_16FlashAttnFwdSm90INS1_25CollectiveMainloopFwdSm90ILi2EN4cute5tupleIJNS5_1CILi1EEES8_S8_EEENS6_IJNS7_ILi64EEESA_SA_EEELi512ENS_10bfloat16_tEfNS_4arch4Sm90ELb0ELb1ELb0ELb1ELb0ELb1ELb1ELb0ELb0ELb1ELb1ELb0EEENS1_21CollectiveEpilogueFwdINS6_IJSA_NS7_ILi512EEESA_EEES9_SC_SE_Li256ELb1ELb1ELb1ELb0EEENS1_36VarlenDynamicPersistentTileSchedulerILi64ELi64ELi256ELi128ELb1ELb1ELb1ELb1ELb0ELb1EEEEEEEEEvNT_6ParamsE --------------------------
	.section	.nv.info._ZN7cutlass13device_kernelIN5flash11enable_sm90INS1_16FlashAttnFwdSm90INS1_25CollectiveMainloopFwdSm90ILi2EN4cute5tupleIJNS5_1CILi1EEES8_S8_EEENS6_IJNS7_ILi64EEESA_SA_EEELi512ENS_10bfloat16_tEfNS_4arch4Sm90ELb0ELb1ELb0ELb1ELb0ELb1ELb1ELb0ELb0ELb1ELb1ELb0EEENS1_21CollectiveEpilogueFwdINS6_IJSA_NS7_ILi512EEESA_EEES9_SC_SE_Li256ELb1ELb1ELb1ELb0EEENS1_36VarlenDynamicPersistentTileSchedulerILi64ELi64ELi256ELi128ELb1ELb1ELb1ELb1ELb0ELb1EEEEEEEEEvNT_6ParamsE,"",@"SHT_CUDA_INFO"
	.sectionflags	@""
	.align	4


	//----- nvinfo : EIATTR_CUDA_API_VERSION
	.align		4
        /*0000*/ 	.byte	0x04, 0x37
        /*0002*/ 	.short	(.L_252 - .L_251)
.L_251:
        /*0004*/ 	.word	0x00000082


	//----- nvinfo : EIATTR_KPARAM_INFO
	.align		4
.L_252:
        /*0008*/ 	.byte	0x04, 0x17
        /*000a*/ 	.short	(.L_254 - .L_253)
.L_253:
        /*000c*/ 	.word	0x00000000
        /*0010*/ 	.short	0x0000
        /*0012*/ 	.short	0x0000
        /*0014*/ 	.byte	0x00, 0xf0, 0x01, 0x2e


	//----- nvinfo : EIATTR_SPARSE_MMA_MASK
	.align		4
.L_254:
        /*0018*/ 	.byte	0x03, 0x50
        /*001a*/ 	.short	0x0000


	//----- nvinfo : EIATTR_MAXREG_COUNT
	.align		4
        /*001c*/ 	.byte	0x03, 0x1b
        /*001e*/ 	.short	0x00a8


	//----- nvinfo : EIATTR_MERCURY_ISA_VERSION
	.align		4
        /*0020*/ 	.byte	0x03, 0x5f
        /*0022*/ 	.short	0x0101


	//----- nvinfo : EIATTR_VRC_CTA_INIT_COUNT
	.align		4
        /*0024*/ 	.byte	0x02, 0x4a
	.zero		1
	.zero		1


	//----- nvinfo : EIATTR_EXIT_INSTR_OFFSETS
	.align		4
        /*0028*/ 	.byte	0x04, 0x1c
        /*002a*/ 	.short	(.L_256 - .L_255)


	//   ....[0]....
.L_255:
        /*002c*/ 	.word	0x00000010


	//----- nvinfo : EIATTR_MAX_THREADS
	.align		4
.L_256:
        /*0030*/ 	.byte	0x04, 0x05
        /*0032*/ 	.short	(.L_258 - .L_257)
.L_257:
        /*0034*/ 	.word	0x00000180
        /*0038*/ 	.word	0x00000001
        /*003c*/ 	.word	0x00000001


	//----- nvinfo : EIATTR_CBANK_PARAM_SIZE
	.align		4
.L_258:
        /*0040*/ 	.byte	0x03, 0x19
        /*0042*/ 	.short	0x0b80


	//----- nvinfo : EIATTR_PARAM_CBANK
	.align		4
        /*0044*/ 	.byte	0x04, 0x0a
        /*0046*/ 	.short	(.L_260 - .L_259)
	.align		4
.L_259:
        /*0048*/ 	.word	index@(.nv.constant0._ZN7cutlass13device_kernelIN5flash11enable_sm90INS1_16FlashAttnFwdSm90INS1_25CollectiveMainloopFwdSm90ILi2EN4cute5tupleIJNS5_1CILi1EEES8_S8_EEENS6_IJNS7_ILi64EEESA_SA_EEELi512ENS_10bfloat16_tEfNS_4arch4Sm90ELb0ELb1ELb0ELb1ELb0ELb1ELb1ELb0ELb0ELb1ELb1ELb0EEENS1_21CollectiveEpilogueFwdINS6_IJSA_NS7_ILi512EEESA_EEES9_SC_SE_Li256ELb1ELb1ELb1ELb0EEENS1_36VarlenDynamicPersistentTileSchedulerILi64ELi64ELi256ELi128ELb1ELb1ELb1ELb1ELb0ELb1EEEEEEEEEvNT_6ParamsE)
        /*004c*/ 	.short	0x0380
        /*004e*/ 	.short	0x0b80


	//----- nvinfo : EIATTR_SW_WAR
	.align		4
.L_260:
        /*0050*/ 	.byte	0x04, 0x36
        /*0052*/ 	.short	(.L_262 - .L_261)
.L_261:
        /*0054*/ 	.word	0x00000008
.L_262:


//--------------------- .nv.info._ZN7cutlass13device_kernelIN5flash11enable_sm90INS1_16FlashAttnFwdSm90INS1_25CollectiveMainloopFwdSm90ILi2EN4cute5tupleIJNS5_1CILi1EEES8_S8_EEENS6_IJNS7_ILi64EEESA_SA_EEELi512ENS_10bfloat16_tEfNS_4arch4Sm90ELb1ELb0ELb0ELb0ELb0ELb0ELb0ELb0ELb0ELb1ELb1ELb0EEENS1_21CollectiveEpilogueFwdINS6_IJSA_NS7_ILi512EEESA_EEES9_SC_SE_Li256ELb0ELb1ELb1ELb0EEENS1_19SingleTileSchedulerILb0ELb1ELb1ELi64EEEEEEEEEvNT_6ParamsE --------------------------
	.section	.nv.info._ZN7cutlass13device_kernelIN5flash11enable_sm90INS1_16FlashAttnFwdSm90INS1_25CollectiveMainloopFwdSm90ILi2EN4cute5tupleIJNS5_1CILi1EEES8_S8_EEENS6_IJNS7_ILi64EEESA_SA_EEELi512ENS_10bfloat16_tEfNS_4arch4Sm90ELb1ELb0ELb0ELb0ELb0ELb0ELb0ELb0ELb0ELb1ELb1ELb0EEENS1_21CollectiveEpilogueFwdINS6_IJSA_NS7_ILi512EEESA_EEES9_SC_SE_Li256ELb0ELb1ELb1ELb0EEENS1_19SingleTileSchedulerILb0ELb1ELb1ELi64EEEEEEEEEvNT_6ParamsE,"",@"SHT_CUDA_INFO"
	.sectionflags	@""
	.align	4


	//----- nvinfo : EIATTR_CUDA_API_VERSION
	.align		4
        /*0000*/ 	.byte	0x04, 0x37
        /*0002*/ 	.short	(.L_264 - .L_263)
.L_263:
        /*0004*/ 	.word	0x00000082


	//----- nvinfo : EIATTR_KPARAM_INFO
	.align		4
.L_264:
        /*0008*/ 	.byte	0x04, 0x17
        /*000a*/ 	.short	(.L_266 - .L_265)
.L_265:
        /*000c*/ 	.word	0x00000000
        /*0010*/ 	.short	0x0000
        /*0012*/ 	.short	0x0000
        /*0014*/ 	.byte	0x00, 0xf0, 0x01, 0x28


	//----- nvinfo : EIATTR_SPARSE_MMA_MASK
	.align		4
.L_266:
        /*0018*/ 	.byte	0x03, 0x50
        /*001a*/ 	.short	0x0000


	//----- nvinfo : EIATTR_MAXREG_COUNT
	.align		4
        /*001c*/ 	.byte	0x03, 0x1b
        /*001e*/ 	.short	0x00a8


	//----- nvinfo : EIATTR_MERCURY_ISA_VERSION
	.align		4
        /*0020*/ 	.byte	0x03, 0x5f
        /*0022*/ 	.short	0x0101


	//----- nvinfo : EIATTR_VRC_CTA_INIT_COUNT
	.align		4
        /*0024*/ 	.byte	0x02, 0x4a
	.zero		1
	.zero		1


	//----- nvinfo : EIATTR_EXIT_INSTR_OFFSETS
	.align		4
        /*0028*/ 	.byte	0x04, 0x1c
        /*002a*/ 	.short	(.L_268 - .L_267)


	//   ....[0]....
.L_267:
        /*002c*/ 	.word	0x00000010


	//----- nvinfo : EIATTR_MAX_THREADS
	.align		4
.L_268:
        /*0030*/ 	.byte	0x04, 0x05
        /*0032*/ 	.short	(.L_270 - .L_269)
.L_269:
        /*0034*/ 	.word	0x00000180
        /*0038*/ 	.word	0x00000001
        /*003c*/ 	.word	0x00000001


	//----- nvinfo : EIATTR_CBANK_PARAM_SIZE
	.align		4
.L_270:
        /*0040*/ 	.byte	0x03, 0x19
        /*0042*/ 	.short	0x0a00


	//----- nvinfo : EIATTR_PARAM_CBANK
	.align		4
        /*0044*/ 	.byte	0x04, 0x0a
        /*0046*/ 	.short	(.L_272 - .L_271)
	.align		4
.L_271:
        /*0048*/ 	.word	index@(.nv.constant0._ZN7cutlass13device_kernelIN5flash11enable_sm90INS1_16FlashAttnFwdSm90INS1_25CollectiveMainloopFwdSm90ILi2EN4cute5tupleIJNS5_1CILi1EEES8_S8_EEENS6_IJNS7_ILi64EEESA_SA_EEELi512ENS_10bfloat16_tEfNS_4arch4Sm90ELb1ELb0ELb0ELb0ELb0ELb0ELb0ELb0ELb0ELb1ELb1ELb0EEENS1_21CollectiveEpilogueFwdINS6_IJSA_NS7_ILi512EEESA_EEES9_SC_SE_Li256ELb0ELb1ELb1ELb0EEENS1_19SingleTileSchedulerILb0ELb1ELb1ELi64EEEEEEEEEvNT_6ParamsE)
        /*004c*/ 	.short	0x0380
        /*004e*/ 	.short	0x0a00


	//----- nvinfo : EIATTR_SW_WAR
	.align		4
.L_272:
        /*0050*/ 	.byte	0x04, 0x36
        /*0052*/ 	.short	(.L_274 - .L_273)
.L_273:
        /*0054*/ 	.word	0x00000008
.L_274:


//--------------------- .nv.info._ZN7cutlass13device_kernelIN5flash11enable_sm90INS1_16FlashAttnFwdSm90INS1_25CollectiveMainloopFwdSm90ILi2EN4cute5tupleIJNS5_1CILi1EEES8_S8_EEENS6_IJNS7_ILi64EEESA_SA_EEELi512ENS_10bfloat16_tEfNS_4arch4Sm90ELb1ELb0ELb0ELb0ELb0ELb0ELb1ELb0ELb0ELb1ELb1ELb0EEENS1_21CollectiveEpilogueFwdINS6_IJSA_NS7_ILi512EEESA_EEES9_SC_SE_Li256ELb0ELb1ELb1ELb0EEENS1_19SingleTileSchedulerILb0ELb1ELb1ELi64EEEEEEEEEvNT_6ParamsE --------------------------
	.section	.nv.info._ZN7cutlass13device_kernelIN5flash11enable_sm90INS1_16FlashAttnFwdSm90INS1_25CollectiveMainloopFwdSm90ILi2EN4cute5tupleIJNS5_1CILi1EEES8_S8_EEENS6_IJNS7_ILi64EEESA_SA_EEELi512ENS_10bfloat16_tEfNS_4arch4Sm90ELb1ELb0ELb0ELb0ELb0ELb0ELb1ELb0ELb0ELb1ELb1ELb0EEENS1_21CollectiveEpilogueFwdINS6_IJSA_NS7_ILi512EEESA_EEES9_SC_SE_Li256ELb0ELb1ELb1ELb0EEENS1_19SingleTileSchedulerILb0ELb1ELb1ELi64EEEEEEEEEvNT_6ParamsE,"",@"SHT_CUDA_INFO"
	.sectionflags	@""
	.align	4


	//----- nvinfo : EIATTR_CUDA_API_VERSION
	.align		4
        /*0000*/ 	.byte	0x04, 0x37
        /*0002*/ 	.short	(.L_276 - .L_275)
.L_275:
        /*0004*/ 	.word	0x00000082


	//----- nvinfo : EIATTR_KPARAM_INFO
	.align		4
.L_276:
        /*0008*/ 	.byte	0x04, 0x17
        /*000a*/ 	.short	(.L_278 - .L_277)
.L_277:
        /*000c*/ 	.word	0x00000000
        /*0010*/ 	.short	0x0000
        /*0012*/ 	.short	0x0000
        /*0014*/ 	.byte	0x00, 0xf0, 0x01, 0x2c


	//----- nvinfo : EIATTR_SPARSE_MMA_MASK
	.align		4
.L_278:
        /*0018*/ 	.byte	0x03, 0x50
        /*001a*/ 	.short	0x0000


	//----- nvinfo : EIATTR_MAXREG_COUNT
	.align		4
        /*001c*/ 	.byte	0x03, 0x1b
        /*001e*/ 	.short	0x00a8


	//----- nvinfo : EIATTR_MERCURY_ISA_VERSION
	.align		4
        /*0020*/ 	.byte	0x03, 0x5f
        /*0022*/ 	.short	0x0101


	//----- nvinfo : EIATTR_VRC_CTA_INIT_COUNT
	.align		4
        /*0024*/ 	.byte	0x02, 0x4a
	.zero		1
	.zero		1


	//----- nvinfo : EIATTR_EXIT_INSTR_OFFSETS
	.align		4
        /*0028*/ 	.byte	0x04, 0x1c
        /*002a*/ 	.short	(.L_280 - .L_279)


	//   ....[0]....
.L_279:
        /*002c*/ 	.word	0x00000010


	//----- nvinfo : EIATTR_MAX_THREADS
	.align		4
.L_280:
        /*0030*/ 	.byte	0x04, 0x05
        /*0032*/ 	.short	(.L_282 - .L_281)
.L_281:
        /*0034*/ 	.word	0x00000180
        /*0038*/ 	.word	0x00000001
        /*003c*/ 	.word	0x00000001


	//----- nvinfo : EIATTR_CBANK_PARAM_SIZE
	.align		4
.L_282:
        /*0040*/ 	.byte	0x03, 0x19
        /*0042*/ 	.short	0x0b00


	//----- nvinfo : EIATTR_PARAM_CBANK
	.align		4
        /*0044*/ 	.byte	0x04, 0x0a
        /*0046*/ 	.short	(.L_284 - .L_283)
	.align		4
.L_283:
        /*0048*/ 	.word	index@(.nv.constant0._ZN7cutlass13device_kernelIN5flash11enable_sm90INS1_16FlashAttnFwdSm90INS1_25CollectiveMainloopFwdSm90ILi2EN4cute5tupleIJNS5_1CILi1EEES8_S8_EEENS6_IJNS7_ILi64EEESA_SA_EEELi512ENS_10bfloat16_tEfNS_4arch4Sm90ELb1ELb0ELb0ELb0ELb0ELb0ELb1ELb0ELb0ELb1ELb1ELb0EEENS1_21CollectiveEpilogueFwdINS6_IJSA_NS7_ILi512EEESA_EEES9_SC_SE_Li256ELb0ELb1ELb1ELb0EEENS1_19SingleTileSchedulerILb0ELb1ELb1ELi64EEEEEEEEEvNT_6ParamsE)
        /*004c*/ 	.short	0x0380
        /*004e*/ 	.short	0x0b00


	//----- nvinfo : EIATTR_SW_WAR
	.align		4
.L_284:
        /*0050*/ 	.byte	0x04, 0x36
        /*0052*/ 	.short	(.L_286 - .L_285)
.L_285:
        /*0054*/ 	.word	0x00000008
.L_286:


//--------------------- .nv.info._ZN7cutlass13device_kernelIN5flash11enable_sm90INS1_16FlashAttnFwdSm90INS1_25CollectiveMainloopFwdSm90ILi2EN4cute5tupleIJNS5_1CILi1EEES8_S8_EEENS6_IJNS7_ILi64EEESA_SA_EEELi512ENS_10bfloat16_tEfNS_4arch4Sm90ELb1ELb0ELb0ELb1ELb0ELb0ELb0ELb0ELb0ELb1ELb1ELb0EEENS1_21CollectiveEpilogueFwdINS6_IJSA_NS7_ILi512EEESA_EEES9_SC_SE_Li256ELb1ELb1ELb1ELb0EEENS1_36VarlenDynamicPersistentTileSchedulerILi64ELi64ELi256ELi128ELb1ELb1ELb1ELb1ELb1ELb1EEEEEEEEEvNT_6ParamsE --------------------------
	.section	.nv.info._ZN7cutlass13device_kernelIN5flash11enable_sm90INS1_16FlashAttnFwdSm90INS1_25CollectiveMainloopFwdSm90ILi2EN4cute5tupleIJNS5_1CILi1EEES8_S8_EEENS6_IJNS7_ILi64EEESA_SA_EEELi512ENS_10bfloat16_tEfNS_4arch4Sm90ELb1ELb0ELb0ELb1ELb0ELb0ELb0ELb0ELb0ELb1ELb1ELb0EEENS1_21CollectiveEpilogueFwdINS6_IJSA_NS7_ILi512EEESA_EEES9_SC_SE_Li256ELb1ELb1ELb1ELb0EEENS1_36VarlenDynamicPersistentTileSchedulerILi64ELi64ELi256ELi128ELb1ELb1ELb1ELb1ELb1ELb1EEEEEEEEEvNT_6ParamsE,"",@"SHT_CUDA_INFO"
	.sectionflags	@""
	.align	4


	//----- nvinfo : EIATTR_CUDA_API_VERSION
	.align		4
        /*0000*/ 	.byte	0x04, 0x37
        /*0002*/ 	.short	(.L_288 - .L_287)
.L_287:
        /*0004*/ 	.word	0x00000082


	//----- nvinfo : EIATTR_KPARAM_INFO
	.align		4
.L_288:
        /*0008*/ 	.byte	0x04, 0x17
        /*000a*/ 	.short	(.L_290 - .L_289)
.L_289:
        /*000c*/ 	.word	0x00000000
        /*0010*/ 	.short	0x0000
        /*0012*/ 	.short	0x0000
        /*0014*/ 	.byte	0x00, 0xf0, 0x01, 0x2a


	//----- nvinfo : EIATTR_SPARSE_MMA_MASK
	.align		4
.L_290:
        /*0018*/ 	.byte	0x03, 0x50
        /*001a*/ 	.short	0x0000


	//----- nvinfo : EIATTR_MAXREG_COUNT
	.align		4
        /*001c*/ 	.byte	0x03, 0x1b
        /*001e*/ 	.short	0x00a8


	//----- nvinfo : EIATTR_MERCURY_ISA_VERSION
	.align		4
        /*0020*/ 	.byte	0x03, 0x5f
        /*0022*/ 	.short	0x0101


	//----- nvinfo : EIATTR_VRC_CTA_INIT_COUNT
	.align		4
        /*0024*/ 	.byte	0x02, 0x4a
	.zero		1
	.zero		1


	//----- nvinfo : EIATTR_EXIT_INSTR_OFFSETS
	.align		4
        /*0028*/ 	.byte	0x04, 0x1c
        /*002a*/ 	.short	(.L_292 - .L_291)


	//   ....[0]....
.L_291:
        /*002c*/ 	.word	0x00000010


	//----- nvinfo : EIATTR_MAX_THREADS
	.align		4
.L_292:
        /*0030*/ 	.byte	0x04, 0x05
        /*0032*/ 	.short	(.L_294 - .L_293)
.L_293:
        /*0034*/ 	.word	0x00000180
        /*0038*/ 	.word	0x00000001
        /*003c*/ 	.word	0x00000001


	//----- nvinfo : EIATTR_CBANK_PARAM_SIZE
	.align		4
.L_294:
        /*0040*/ 	.byte	0x03, 0x19
        /*0042*/ 	.short	0x0a80


	//----- nvinfo : EIATTR_PARAM_CBANK
	.align		4
        /*0044*/ 	.byte	0x04, 0x0a
        /*0046*/ 	.short	(.L_296 - .L_295)
	.align		4
.L_295:
        /*0048*/ 	.word	index@(.nv.constant0._ZN7cutlass13device_kernelIN5flash11enable_sm90INS1_16FlashAttnFwdSm90INS1_25CollectiveMainloopFwdSm90ILi2EN4cute5tupleIJNS5_1CILi1EEES8_S8_EEENS6_IJNS7_ILi64EEESA_SA_EEELi512ENS_10bfloat16_tEfNS_4arch4Sm90ELb1ELb0ELb0ELb1ELb0ELb0ELb0ELb0ELb0ELb1ELb1ELb0EEENS1_21CollectiveEpilogueFwdINS6_IJSA_NS7_ILi512EEESA_EEES9_SC_SE_Li256ELb1ELb1ELb1ELb0EEENS1_36VarlenDynamicPersistentTileSchedulerILi64ELi64ELi256ELi128ELb1ELb1ELb1ELb1ELb1ELb1EEEEEEEEEvNT_6ParamsE)
        /*004c*/ 	.short	0x0380
        /*004e*/ 	.short	0x0a80


	//----- nvinfo : EIATTR_SW_WAR
	.align		4
.L_296:
        /*0050*/ 	.byte	0x04, 0x36
        /*0052*/ 	.short	(.L_298 - .L_297)
.L_297:
        /*0054*/ 	.word	0x00000008
.L_298:


//--------------------- .nv.info._ZN7cutlass13device_kernelIN5flash11enable_sm90INS1_16FlashAttnFwdSm90INS1_25CollectiveMainloopFwdSm90ILi2EN4cute5tupleIJNS5_1CILi1EEES8_S8_EEENS6_IJNS7_ILi64EEESA_SA_EEELi512ENS_10bfloat16_tEfNS_4arch4Sm90ELb1ELb0ELb0ELb1ELb0ELb1ELb0ELb0ELb0ELb1ELb1ELb0EEENS1_21CollectiveEpilogueFwdINS6_IJSA_NS7_ILi512EEESA_EEES9_SC_SE_Li256ELb1ELb1ELb1ELb0EEENS1_36VarlenDynamicPersistentTileSchedulerILi64ELi64ELi256ELi128ELb1ELb1ELb1ELb1ELb1ELb1EEEEEEEEEvNT_6ParamsE --------------------------
	.section	.nv.info._ZN7cutlass13device_kernelIN5flash11enable_sm90INS1_16FlashAttnFwdSm90INS1_25CollectiveMainloopFwdSm90ILi2EN4cute5tupleIJNS5_1CILi1EEES8_S8_EEENS6_IJNS7_ILi64EEESA_SA_EEELi512ENS_10bfloat16_tEfNS_4arch4Sm90ELb1ELb0ELb0ELb1ELb0ELb1ELb0ELb0ELb0ELb1ELb1ELb0EEENS1_21CollectiveEpilogueFwdINS6_IJSA_NS7_ILi512EEESA_EEES9_SC_SE_Li256ELb1ELb1ELb1ELb0EEENS1_36VarlenDynamicPersistentTileSchedulerILi64ELi64ELi256ELi128ELb1ELb1ELb1ELb1ELb1ELb1EEEEEEEEEvNT_6ParamsE,"",@"SHT_CUDA_INFO"
	.sectionflags	@""
	.align	4


	//----- nvinfo : EIATTR_CUDA_API_VERSION
	.align		4
        /*0000*/ 	.byte	0x04, 0x37
        /*0002*/ 	.short	(.L_300 - .L_299)
.L_299:
        /*0004*/ 	.word	0x00000082


	//----- nvinfo : EIATTR_KPARAM_INFO
	.align		4
.L_300:
        /*0008*/ 	.byte	0x04, 0x17
        /*000a*/ 	.short	(.L_302 - .L_301)
.L_301:
        /*000c*/ 	.word	0x00000000
        /*0010*/ 	.short	0x0000
        /*0012*/ 	.short	0x0000
        /*0014*/ 	.byte	0x00, 0xf0, 0x01, 0x2a


	//----- nvinfo : EIATTR_SPARSE_MMA_MASK
	.align		4
.L_302:
        /*0018*/ 	.byte	0x03, 0x50
        /*001a*/ 	.short	0x0000


	//----- nvinfo : EIATTR_MAXREG_COUNT
	.align		4
        /*001c*/ 	.byte	0x03, 0x1b
        /*001e*/ 	.short	0x00a8


	//----- nvinfo : EIATTR_MERCURY_ISA_VERSION
	.align		4
        /*0020*/ 	.byte	0x03, 0x5f
        /*0022*/ 	.short	0x0101


	//----- nvinfo : EIATTR_VRC_CTA_INIT_COUNT
	.align		4
        /*0024*/ 	.byte	0x02, 0x4a
	.zero		1
	.zero		1


	//----- nvinfo : EIATTR_EXIT_INSTR_OFFSETS
	.align		4
        /*0028*/ 	.byte	0x04, 0x1c
        /*002a*/ 	.short	(.L_304 - .L_303)


	//   ....[0]....
.L_303:
        /*002c*/ 	.word	0x00000010


	//----- nvinfo : EIATTR_MAX_THREADS
	.align		4
.L_304:
        /*0030*/ 	.byte	0x04, 0x05
        /*0032*/ 	.short	(.L_306 - .L_305)
.L_305:
        /*0034*/ 	.word	0x00000180
        /*0038*/ 	.word	0x00000001
        /*003c*/ 	.word	0x00000001


	//----- nvinfo : EIATTR_CBANK_PARAM_SIZE
	.align		4
.L_306:
        /*0040*/ 	.byte	0x03, 0x19
        /*0042*/ 	.short	0x0a80


	//----- nvinfo : EIATTR_PARAM_CBANK
	.align		4
        /*0044*/ 	.byte	0x04, 0x0a
        /*0046*/ 	.short	(.L_308 - .L_307)
	.align		4
.L_307:
        /*0048*/ 	.word	index@(.nv.constant0._ZN7cutlass13device_kernelIN5flash11enable_sm90INS1_16FlashAttnFwdSm90INS1_25CollectiveMainloopFwdSm90ILi2EN4cute5tupleIJNS5_1CILi1EEES8_S8_EEENS6_IJNS7_ILi64EEESA_SA_EEELi512ENS_10bfloat16_tEfNS_4arch4Sm90ELb1ELb0ELb0ELb1ELb0ELb1ELb0ELb0ELb0ELb1ELb1ELb0EEENS1_21CollectiveEpilogueFwdINS6_IJSA_NS7_ILi512EEESA_EEES9_SC_SE_Li256ELb1ELb1ELb1ELb0EEENS1_36VarlenDynamicPersistentTileSchedulerILi64ELi64ELi256ELi128ELb1ELb1ELb1ELb1ELb1ELb1EEEEEEEEEvNT_6ParamsE)
        /*004c*/ 	.short	0x0380
        /*004e*/ 	.short	0x0a80


	//----- nvinfo : EIATTR_SW_WAR
	.align		4
.L_308:
        /*0050*/ 	.byte	0x04, 0x36
        /*0052*/ 	.short	(.L_310 - .L_309)
.L_309:
        /*0054*/ 	.word	0x00000008
.L_310:


//--------------------- .nv.info._ZN7cutlass13device_kernelIN5flash11enable_sm90INS1_16FlashAttnFwdSm90INS1_25CollectiveMainloopFwdSm90ILi2EN4cute5tupleIJNS5_1CILi1EEES8_S8_EEENS6_IJNS7_ILi64EEESA_SA_EEELi512ENS_10bfloat16_tEfNS_4arch4Sm90ELb1ELb0ELb0ELb1ELb0ELb0ELb1ELb0ELb0ELb1ELb1ELb0EEENS1_21CollectiveEpilogueFwdINS6_IJSA_NS7_ILi512EEESA_EEES9_SC_SE_Li256ELb1ELb1ELb1ELb0EEENS1_36VarlenDynamicPersistentTileSchedulerILi64ELi64ELi256ELi128ELb1ELb1ELb1ELb1ELb1ELb1EEEEEEEEEvNT_6ParamsE --------------------------
	.section	.nv.info._ZN7cutlass13device_kernelIN5flash11enable_sm90INS1_16FlashAttnFwdSm90INS1_25CollectiveMainloopFwdSm90ILi2EN4cute5tupleIJNS5_1CILi1EEES8_S8_EEENS6_IJNS7_ILi64EEESA_SA_EEELi512ENS_10bfloat16_tEfNS_4arch4Sm90ELb1ELb0ELb0ELb1ELb0ELb0ELb1ELb0ELb0ELb1ELb1ELb0EEENS1_21CollectiveEpilogueFwdINS6_IJSA_NS7_ILi512EEESA_EEES9_SC_SE_Li256ELb1ELb1ELb1ELb0EEENS1_36VarlenDynamicPersistentTileSchedulerILi64ELi64ELi256ELi128ELb1ELb1ELb1ELb1ELb1ELb1EEEEEEEEEvNT_6ParamsE,"",@"SHT_CUDA_INFO"
	.sectionflags	@""
	.align	4


	//----- nvinfo : EIATTR_CUDA_API_VERSION
	.align		4
        /*0000*/ 	.byte	0x04, 0x37
        /*0002*/ 	.short	(.L_312 - .L_311)
.L_311:
        /*0004*/ 	.word	0x00000082


	//----- nvinfo : EIATTR_KPARAM_INFO
	.align		4
.L_312:
        /*0008*/ 	.byte	0x04, 0x17
        /*000a*/ 	.short	(.L_314 - .L_313)
.L_313:
        /*000c*/ 	.word	0x00000000
        /*0010*/ 	.short	0x0000
        /*0012*/ 	.short	0x0000
        /*0014*/ 	.byte	0x00, 0xf0, 0x01, 0x2e


	//----- nvinfo : EIATTR_SPARSE_MMA_MASK
	.align		4
.L_314:
        /*0018*/ 	.byte	0x03, 0x50
        /*001a*/ 	.short	0x0000


	//----- nvinfo : EIATTR_MAXREG_COUNT
	.align		4
        /*001c*/ 	.byte	0x03, 0x1b
        /*001e*/ 	.short	0x00a8


	//----- nvinfo : EIATTR_MERCURY_ISA_VERSION
	.align		4
        /*0020*/ 	.byte	0x03, 0x5f
        /*0022*/ 	.short	0x0101


	//----- nvinfo : EIATTR_VRC_CTA_INIT_COUNT
	.align		4
        /*0024*/ 	.byte	0x02, 0x4a
	.zero		1
	.zero		1


	//----- nvinfo : EIATTR_EXIT_INSTR_OFFSETS
	.align		4
        /*0028*/ 	.byte	0x04, 0x1c
        /*002a*/ 	.short	(.L_316 - .L_315)


	//   ....[0]....
.L_315:
        /*002c*/ 	.word	0x00000010


	//----- nvinfo : EIATTR_MAX_THREADS
	.align		4
.L_316:
        /*0030*/ 	.byte	0x04, 0x05
        /*0032*/ 	.short	(.L_318 - .L_317)
.L_317:
        /*0034*/ 	.word	0x00000180
        /*0038*/ 	.word	0x00000001
        /*003c*/ 	.word	0x00000001


	//----- nvinfo : EIATTR_CBANK_PARAM_SIZE
	.align		4
.L_318:
        /*0040*/ 	.byte	0x03, 0x19
        /*0042*/ 	.short	0x0b80


	//----- nvinfo : EIATTR_PARAM_CBANK
	.align		4
        /*0044*/ 	.byte	0x04, 0x0a
        /*0046*/ 	.short	(.L_320 - .L_319)
	.align		4
.L_319:
        /*0048*/ 	.word	index@(.nv.constant0._ZN7cutlass13device_kernelIN5flash11enable_sm90INS1_16FlashAttnFwdSm90INS1_25CollectiveMainloopFwdSm90ILi2EN4cute5tupleIJNS5_1CILi1EEES8_S8_EEENS6_IJNS7_ILi64EEESA_SA_EEELi512ENS_10bfloat16_tEfNS_4arch4Sm90ELb1ELb0ELb0ELb1ELb0ELb0ELb1ELb0ELb0ELb1ELb1ELb0EEENS1_21CollectiveEpilogueFwdINS6_IJSA_NS7_ILi512EEESA_EEES9_SC_SE_Li256ELb1ELb1ELb1ELb0EEENS1_36VarlenDynamicPersistentTileSchedulerILi64ELi64ELi256ELi128ELb1ELb1ELb1ELb1ELb1ELb1EEEEEEEEEvNT_6ParamsE)
        /*004c*/ 	.short	0x0380
        /*004e*/ 	.short	0x0b80


	//----- nvinfo : EIATTR_SW_WAR
	.align		4
.L_320:
        /*0050*/ 	.byte	0x04, 0x36
        /*0052*/ 	.short	(.L_322 - .L_321)
.L_321:
        /*0054*/ 	.word	0x00000008
.L_322:


//--------------------- .nv.info._ZN7cutlass13device_kernelIN5flash11enable_sm90INS1_16FlashAttnFwdSm90INS1_25CollectiveMainloopFwdSm90ILi2EN4cute5tupleIJNS5_1CILi1EEES8_S8_EEENS6_IJNS7_ILi64EEESA_SA_EEELi512ENS_10bfloat16_tEfNS_4arch4Sm90ELb1ELb0ELb0ELb1ELb0ELb1ELb1ELb0ELb0ELb1ELb1ELb0EEENS1_21CollectiveEpilogueFwdINS6_IJSA_NS7_ILi512EEESA_EEES9_SC_SE_Li256ELb1ELb1ELb1ELb0EEENS1_36VarlenDynamicPersistentTileSchedulerILi64ELi64ELi256ELi128ELb1ELb1ELb1ELb1ELb1ELb1EEEEEEEEEvNT_6ParamsE --------------------------
	.section	.nv.info._ZN7cutlass13device_kernelIN5flash11enable_sm90INS1_16FlashAttnFwdSm90INS1_25CollectiveMainloopFwdSm90ILi2EN4cute5tupleIJNS5_1CILi1EEES8_S8_EEENS6_IJNS7_ILi64EEESA_SA_EEELi512ENS_10bfloat16_tEfNS_4arch4Sm90ELb1ELb0ELb0ELb1ELb0ELb1ELb1ELb0ELb0ELb1ELb1ELb0EEENS1_21CollectiveEpilogueFwdINS6_IJSA_NS7_ILi512EEESA_EEES9_SC_SE_Li256ELb1ELb1ELb1ELb0EEENS1_36VarlenDynamicPersistentTileSchedulerILi64ELi64ELi256ELi128ELb1ELb1ELb1ELb1ELb1ELb1EEEEEEEEEvNT_6ParamsE,"",@"SHT_CUDA_INFO"
	.sectionflags	@""
	.align	4


	//----- nvinfo : EIATTR_CUDA_API_VERSION
	.align		4
        /*0000*/ 	.byte	0x04, 0x37
        /*0002*/ 	.short	(.L_324 - .L_323)
.L_323:
        /*0004*/ 	.word	0x00000082


	//----- nvinfo : EIATTR_KPARAM_INFO
	.align		4
.L_324:
        /*0008*/ 	.byte	0x04, 0x17
        /*000a*/ 	.short	(.L_326 - .L_325)
.L_325:
        /*000c*/ 	.word	0x00000000
        /*0010*/ 	.short	0x0000
        /*0012*/ 	.short	0x0000
        /*0014*/ 	.byte	0x00, 0xf0, 0x01, 0x2e


	//----- nvinfo : EIATTR_SPARSE_MMA_MASK
	.align		4
.L_326:
        /*0018*/ 	.byte	0x03, 0x50
        /*001a*/ 	.short	0x0000


	//----- nvinfo : EIATTR_MAXREG_COUNT
	.align		4
        /*001c*/ 	.byte	0x03, 0x1b
        /*001e*/ 	.short	0x00a8


	//----- nvinfo : EIATTR_MERCURY_ISA_VERSION
	.align		4
        /*0020*/ 	.byte	0x03, 0x5f
        /*0022*/ 	.short	0x0101


	//----- nvinfo : EIATTR_VRC_CTA_INIT_COUNT
	.align		4
        /*0024*/ 	.byte	0x02, 0x4a
	.zero		1
	.zero		1


	//----- nvinfo : EIATTR_EXIT_INSTR_OFFSETS
	.align		4
        /*0028*/ 	.byte	0x04, 0x1c
        /*002a*/ 	.short	(.L_328 - .L_327)


	//   ....[0]....
.L_327:
        /*002c*/ 	.word	0x00000010


	//----- nvinfo : EIATTR_MAX_THREADS
	.align		4
.L_328:
        /*0030*/ 	.byte	0x04, 0x05
        /*0032*/ 	.short	(.L_330 - .L_329)
.L_329:
        /*0034*/ 	.word	0x00000180
        /*0038*/ 	.word	0x00000001
        /*003c*/ 	.word	0x00000001


	//----- nvinfo : EIATTR_CBANK_PARAM_SIZE
	.align		4
.L_330:
        /*0040*/ 	.byte	0x03, 0x19
        /*0042*/ 	.short	0x0b80


	//----- nvinfo : EIATTR_PARAM_CBANK
	.align		4
        /*0044*/ 	.byte	0x04, 0x0a
        /*0046*/ 	.short	(.L_332 - .L_331)
	.align		4
.L_331:
        /*0048*/ 	.word	index@(.nv.constant0._ZN7cutlass13device_kernelIN5flash11enable_sm90INS1_16FlashAttnFwdSm90INS1_25CollectiveMainloopFwdSm90ILi2EN4cute5tupleIJNS5_1CILi1EEES8_S8_EEENS6_IJNS7_ILi64EEESA_SA_EEELi512ENS_10bfloat16_tEfNS_4arch4Sm90ELb1ELb0ELb0ELb1ELb0ELb1ELb1ELb0ELb0ELb1ELb1ELb0EEENS1_21CollectiveEpilogueFwdINS6_IJSA_NS7_ILi512EEESA_EEES9_SC_SE_Li256ELb1ELb1ELb1ELb0EEENS1_36VarlenDynamicPersistentTileSchedulerILi64ELi64ELi256ELi128ELb1ELb1ELb1ELb1ELb1ELb1EEEEEEEEEvNT_6ParamsE)
        /*004c*/ 	.short	0x0380
        /*004e*/ 	.short	0x0b80


	//----- nvinfo : EIATTR_SW_WAR
	.align		4
.L_332:
        /*0050*/ 	.byte	0x04, 0x36
        /*0052*/ 	.short	(.L_334 - .L_333)
.L_333:
        /*0054*/ 	.word	0x00000008
.L_334:


//--------------------- .nv.callgraph             --------------------------
	.section	.nv.callgraph,"",@"SHT_CUDA_CALLGRAPH"
	.align	4
	.sectionentsize	8
	.align		4
        /*0000*/ 	.word	0x00000000
	.align		4
        /*0004*/ 	.word	0xffffffff
	.align		4
        /*0008*/ 	.word	0x00000000
	.align		4
        /*000c*/ 	.word	0xfffffffe
	.align		4
        /*0010*/ 	.word	0x00000000
	.align		4
        /*0014*/ 	.word	0xfffffffd
	.align		4
        /*0018*/ 	.word	0x00000000
	.align		4
        /*001c*/ 	.word	0xfffffffc


//--------------------- .nv.constant4             --------------------------
	.section	.nv.constant4,"a",@progbits
	.align	8
	.align		8
.nv.constant4:
        /*0000*/ 	.dword	_ZN75_INTERNAL_c460b146_39_flash_fwd_hdim64_512_bf16_split_sm90_cu_f3e6f9ee_34664cuda3std3__45__cpo5beginE
	.align		8
        /*0008*/ 	.dword	_ZN75_INTERNAL_c460b146_39_flash_fwd_hdim64_512_bf16_split_sm90_cu_f3e6f9ee_34664cuda3std3__45__cpo3endE
	.align		8
        /*0010*/ 	.dword	_ZN75_INTERNAL_c460b146_39_flash_fwd_hdim64_512_bf16_split_sm90_cu_f3e6f9ee_34664cuda3std3__45__cpo6cbeginE
	.align		8
        /*0018*/ 	.dword	_ZN75_INTERNAL_c460b146_39_flash_fwd_hdim64_512_bf16_split_sm90_cu_f3e6f9ee_34664cuda3std3__45__cpo4cendE
	.align		8
        /*0020*/ 	.dword	_ZN75_INTERNAL_c460b146_39_flash_fwd_hdim64_512_bf16_split_sm90_cu_f3e6f9ee_34664cuda3std3__477_GLOBAL__N__c460b146_39_flash_fwd_hdim64_512_bf16_split_sm90_cu_f3e6f9ee_34666ignoreE
	.align		8
        /*0028*/ 	.dword	_ZN75_INTERNAL_c460b146_39_flash_fwd_hdim64_512_bf16_split_sm90_cu_f3e6f9ee_34664cuda3std3__419piecewise_constructE
	.align		8
        /*0030*/ 	.dword	_ZN75_INTERNAL_c460b146_39_flash_fwd_hdim64_512_bf16_split_sm90_cu_f3e6f9ee_34664cuda3std3__48in_placeE
	.align		8
        /*0038*/ 	.dword	_ZN75_INTERNAL_c460b146_39_flash_fwd_hdim64_512_bf16_split_sm90_cu_f3e6f9ee_34664cuda3std6ranges3__45__cpo4swapE
	.align		8
        /*0040*/ 	.dword	_ZN75_INTERNAL_c460b146_39_flash_fwd_hdim64_512_bf16_split_sm90_cu_f3e6f9ee_34664cuda3std6ranges3__45__cpo9iter_moveE
	.align		8
        /*0048*/ 	.dword	_ZN75_INTERNAL_c460b146_39_flash_fwd_hdim64_512_bf16_split_sm90_cu_f3e6f9ee_34664cute7productE
	.align		8
        /*0050*/ 	.dword	_ZN75_INTERNAL_c460b146_39_flash_fwd_hdim64_512_bf16_split_sm90_cu_f3e6f9ee_34664cute1_E


//--------------------- .text._ZN7cutlass13device_kernelIN5flash11enable_sm90INS1_16FlashAttnFwdSm90INS1_25CollectiveMainloopFwdSm90ILi2EN4cute5tupleIJNS5_1CILi1EEES8_S8_EEENS6_IJNS7_ILi64EEESA_SA_EEELi512ENS_10bfloat16_tEfNS_4arch4Sm90ELb0ELb0ELb0ELb0ELb0ELb0ELb0ELb0ELb0ELb1ELb1ELb0EEENS1_21CollectiveEpilogueFwdINS6_IJSA_NS7_ILi512EEESA_EEES9_SC_SE_Li256ELb0ELb1ELb1ELb0EEENS1_19SingleTileSchedulerILb0ELb1ELb1ELi64EEEEEEEEEvNT_6ParamsE --------------------------
	.section	.text._ZN7cutlass13device_kernelIN5flash11enable_sm90INS1_16FlashAttnFwdSm90INS1_25CollectiveMainloopFwdSm90ILi2EN4cute5tupleIJNS5_1CILi1EEES8_S8_EEENS6_IJNS7_ILi64EEESA_SA_EEELi512ENS_10bfloat16_tEfNS_4arch4Sm90ELb0ELb0ELb0ELb0ELb0ELb0ELb0ELb0ELb0ELb1ELb1ELb0EEENS1_21CollectiveEpilogueFwdINS6_IJSA_NS7_ILi512EEESA_EEES9_SC_SE_Li256ELb0ELb1ELb1ELb0EEENS1_19SingleTileSchedulerILb0ELb1ELb1ELi64EEEEEEEEEvNT_6ParamsE,"ax",@progbits
	.align	128
.text._ZN7cutlass13device_kernelIN5flash11enable_sm90INS1_16FlashAttnFwdSm90INS1_25CollectiveMainloopFwdSm90ILi2EN4cute5tupleIJNS5_1CILi1EEES8_S8_EEENS6_IJNS7_ILi64EEESA_SA_EEELi512ENS_10bfloat16_tEfNS_4arch4Sm90ELb0ELb0ELb0ELb0ELb0ELb0ELb0ELb0ELb0ELb1ELb1ELb0EEENS1_21CollectiveEpilogueFwdINS6_IJSA_NS7_ILi512EEESA_EEES9_SC_SE_Li256ELb0ELb1ELb1ELb0EEENS1_19SingleTileSchedulerILb0ELb1ELb1ELi64EEEEEEEEEvNT_6ParamsE:
        .type           _ZN7cutlass13device_kernelIN5flash11enable_sm90INS1_16FlashAttnFwdSm90INS1_25CollectiveMainloopFwdSm90ILi2EN4cute5tupleIJNS5_1CILi1EEES8_S8_EEENS6_IJNS7_ILi64EEESA_SA_EEELi512ENS_10bfloat16_tEfNS_4arch4Sm90ELb0ELb0ELb0ELb0ELb0ELb0ELb0ELb0ELb0ELb1ELb1ELb0EEENS1_21CollectiveEpilogueFwdINS6_IJSA_NS7_ILi512EEESA_EEES9_SC_SE_Li256ELb0ELb1ELb1ELb0EEENS1_19SingleTileSchedulerILb0ELb1ELb1ELi64EEEEEEEEEvNT_6ParamsE,@function
        .size           _ZN7cutlass13device_kernelIN5flash11enable_sm90INS1_16FlashAttnFwdSm90INS1_25CollectiveMainloopFwdSm90ILi2EN4cute5tupleIJNS5_1CILi1EEES8_S8_EEENS6_IJNS7_ILi64EEESA_SA_EEELi512ENS_10bfloat16_tEfNS_4arch4Sm90ELb0ELb0ELb0ELb0ELb0ELb0ELb0ELb0ELb0ELb1ELb1ELb0EEENS1_21CollectiveEpilogueFwdINS6_IJSA_NS7_ILi512EEESA_EEES9_SC_SE_Li256ELb0ELb1ELb1ELb0EEENS1_19SingleTileSchedulerILb0ELb1ELb1ELi64EEEEEEEEEvNT_6ParamsE,(.L_x_18 - _ZN7cutlass13device_kernelIN5flash11enable_sm90INS1_16FlashAttnFwdSm90INS1_25CollectiveMainloopFwdSm90ILi2EN4cute5tupleIJNS5_1CILi1EEES8_S8_EEENS6_IJNS7_ILi64EEESA_SA_EEELi512ENS_10bfloat16_tEfNS_4arch4Sm90ELb0ELb0ELb0ELb0ELb0ELb0ELb0ELb0ELb0ELb1ELb1ELb0EEENS1_21CollectiveEpilogueFwdINS6_IJSA_NS7_ILi512EEESA_EEES9_SC_SE_Li256ELb0ELb1ELb1ELb0EEENS1_19SingleTileSchedulerILb0ELb1ELb1ELi64EEEEEEEEEvNT_6ParamsE)
        .other          _ZN7cutlass13device_kernelIN5flash11enable_sm90INS1_16FlashAttnFwdSm90INS1_25CollectiveMainloopFwdSm90ILi2EN4cute5tupleIJNS5_1CILi1EEES8_S8_EEENS6_IJNS7_ILi64EEESA_SA_EEELi512ENS_10bfloat16_tEfNS_4arch4Sm90ELb0ELb0ELb0ELb0ELb0ELb0ELb0ELb0ELb0ELb1ELb1ELb0EEENS1_21CollectiveEpilogueFwdINS6_IJSA_NS7_ILi512EEESA_EEES9_SC_SE_Li256ELb0ELb1ELb1ELb0EEENS1_19SingleTileSchedulerILb0ELb1ELb1ELi64EEEEEEEEEvNT_6ParamsE,@"STO_CUDA_ENTRY STV_DEFAULT"
_ZN7cutlass13device_kernelIN5flash11enable_sm90INS1_16FlashAttnFwdSm90INS1_25CollectiveMainloopFwdSm90ILi2EN4cute5tupleIJNS5_1CILi1EEES8_S8_EEENS6_IJNS7_ILi64EEESA_SA_EEELi512ENS_10bfloat16_tEfNS_4arch4Sm90ELb0ELb0ELb0ELb0ELb0ELb0ELb0ELb0ELb0ELb1ELb1ELb0EEENS1_21CollectiveEpilogueFwdINS6_IJSA_NS7_ILi512EEESA_EEES9_SC_SE_Li256ELb0ELb1ELb1ELb0EEENS1_19SingleTileSchedulerILb0ELb1ELb1ELi64EEEEEEEEEvNT_6ParamsE:
[----:B------:R-:W-:Y:S01]  /*0000*/  LDC R1, c[0x0][0x37c] ;  /* 0x0000df00ff017b82 */ /* 0x000fe20000000800 */
[----:B------:R-:W-:Y:S05]  /*0010*/  EXIT ;  /* 0x000000000000794d */ /* 0x000fea0003800000 */
.L_x_0:
[----:B------:R-:W-:-:S00]  /*0020*/  BRA `(.L_x_0) ;  /* 0xfffffffc00fc7947 */ /* 0x000fc0000383ffff */
[----:B------:R-:W-:-:S00]  /*0030*/  NOP ;  /* 0x0000000000007918 */ /* 0x000fc00000000000 */
        /* <DEDUP_REMOVED lines=12> */
.L_x_18:


//--------------------- .text._ZN7cutlass13device_kernelIN5flash11enable_sm90INS1_16FlashAttnFwdSm90INS1_25CollectiveMainloopFwdSm90ILi2EN4cute5tupleIJNS5_1CILi1EEES8_S8_EEENS6_IJNS7_ILi64EEESA_SA_EEELi512ENS_10bfloat16_tEfNS_4arch4Sm90ELb0ELb0ELb0ELb0ELb0ELb0ELb1ELb0ELb0ELb1ELb1ELb0EEENS1_21CollectiveEpilogueFwdINS6_IJSA_NS7_ILi512EEESA_EEES9_SC_SE_Li256ELb0ELb1ELb1ELb0EEENS1_19SingleTileSchedulerILb0ELb1ELb1ELi64EEEEEEEEEvNT_6ParamsE --------------------------
	.section	.text._ZN7cutlass13device_kernelIN5flash11enable_sm90INS1_16FlashAttnFwdSm90INS1_25CollectiveMainloopFwdSm90ILi2EN4cute5tupleIJNS5_1CILi1EEES8_S8_EEENS6_IJNS7_ILi64EEESA_SA_EEELi512ENS_10bfloat16_tEfNS_4arch4Sm90ELb0ELb0ELb0ELb0ELb0ELb0ELb1ELb0ELb0ELb1ELb1ELb0EEENS1_21CollectiveEpilogueFwdINS6_IJSA_NS7_ILi512EEESA_EEES9_SC_SE_Li256ELb0ELb1ELb1ELb0EEENS1_19SingleTileSchedulerILb0ELb1ELb1ELi64EEEEEEEEEvNT_6ParamsE,"ax",@progbits
	.align	128
.text._ZN7cutlass13device_kernelIN5flash11enable_sm90INS1_16FlashAttnFwdSm90INS1_25CollectiveMainloopFwdSm90ILi2EN4cute5tupleIJNS5_1CILi1EEES8_S8_EEENS6_IJNS7_ILi64EEESA_SA_EEELi512ENS_10bfloat16_tEfNS_4arch4Sm90ELb0ELb0ELb0ELb0ELb0ELb0ELb1ELb0ELb0ELb1ELb1ELb0EEENS1_21CollectiveEpilogueFwdINS6_IJSA_NS7_ILi512EEESA_EEES9_SC_SE_Li256ELb0ELb1ELb1ELb0EEENS1_19SingleTileSchedulerILb0ELb1ELb1ELi64EEEEEEEEEvNT_6ParamsE:
        .type           _ZN7cutlass13device_kernelIN5flash11enable_sm90INS1_16FlashAttnFwdSm90INS1_25CollectiveMainloopFwdSm90ILi2EN4cute5tupleIJNS5_1CILi1EEES8_S8_EEENS6_IJNS7_ILi64EEESA_SA_EEELi512ENS_10bfloat16_tEfNS_4arch4Sm90ELb0ELb0ELb0ELb0ELb0ELb0ELb1ELb0ELb0ELb1ELb1ELb0EEENS1_21CollectiveEpilogueFwdINS6_IJSA_NS7_ILi512EEESA_EEES9_SC_SE_Li256ELb0ELb1ELb1ELb0EEENS1_19SingleTileSchedulerILb0ELb1ELb1ELi64EEEEEEEEEvNT_6ParamsE,@function
        .size           _ZN7cutlass13device_kernelIN5flash11enable_sm90INS1_16FlashAttnFwdSm90INS1_25CollectiveMainloopFwdSm90ILi2EN4cute5tupleIJNS5_1CILi1EEES8_S8_EEENS6_IJNS7_ILi64EEESA_SA_EEELi512ENS_10bfloat16_tEfNS_4arch4Sm90ELb0ELb0ELb0ELb0ELb0ELb0ELb1ELb0ELb0ELb1ELb1ELb0EEENS1_21CollectiveEpilogueFwdINS6_IJSA_NS7_ILi512EEESA_EEES9_SC_SE_Li256ELb0ELb1ELb1ELb0EEENS1_19SingleTileSchedulerILb0ELb1ELb1ELi64EEEEEEEEEvNT_6ParamsE,(.L_x_19 - _ZN7cutlass13device_kernelIN5flash11enable_sm90INS1_16FlashAttnFwdSm90INS1_25CollectiveMainloopFwdSm90ILi2EN4cute5tupleIJNS5_1CILi1EEES8_S8_EEENS6_IJNS7_ILi64EEESA_SA_EEELi512ENS_10bfloat16_tEfNS_4arch4Sm90ELb0ELb0ELb0ELb0ELb0ELb0ELb1ELb0ELb0ELb1ELb1ELb0EEENS1_21CollectiveEpilogueFwdINS6_IJSA_NS7_ILi512EEESA_EEES9_SC_SE_Li256ELb0ELb1ELb1ELb0EEENS1_19SingleTileSchedulerILb0ELb1ELb1ELi64EEEEEEEEEvNT_6ParamsE)
        .other          _ZN7cutlass13device_kernelIN5flash11enable_sm90INS1_16FlashAttnFwdSm90INS1_25CollectiveMainloopFwdSm90ILi2EN4cute5tupleIJNS5_1CILi1EEES8_S8_EEENS6_IJNS7_ILi64EEESA_SA_EEELi512ENS_10bfloat16_tEfNS_4arch4Sm90ELb0ELb0ELb0ELb0ELb0ELb0ELb1ELb0ELb0ELb1ELb1ELb0EEENS1_21CollectiveEpilogueFwdINS6_IJSA_NS7_ILi512EEESA_EEES9_SC_SE_Li256ELb0ELb1ELb1ELb0EEENS1_19SingleTileSchedulerILb0ELb1ELb1ELi64EEEEEEEEEvNT_6ParamsE,@"STO_CUDA_ENTRY STV_DEFAULT"
_ZN7cutlass13device_kernelIN5flash11enable_sm90INS1_16FlashAttnFwdSm90INS1_25CollectiveMainloopFwdSm90ILi2EN4cute5tupleIJNS5_1CILi1EEES8_S8_EEENS6_IJNS7_ILi64EEESA_SA_EEELi512ENS_10bfloat16_tEfNS_4arch4Sm90ELb0ELb0ELb0ELb0ELb0ELb0ELb1ELb0ELb0ELb1ELb1ELb0EEENS1_21CollectiveEpilogueFwdINS6_IJSA_NS7_ILi512EEESA_EEES9_SC_SE_Li256ELb0ELb1ELb1ELb0EEENS1_19SingleTileSchedulerILb0ELb1ELb1ELi64EEEEEEEEEvNT_6ParamsE:
[----:B------:R-:W-:Y:S01]  /*0000*/  LDC R1, c[0x0][0x37c] ;  /* 0x0000df00ff017b82 */ /* 0x000fe20000000800 */
[----:B------:R-:W-:Y:S05]  /*0010*/  EXIT ;  /* 0x000000000000794d */ /* 0x000fea0003800000 */
.L_x_1:
        /* <DEDUP_REMOVED lines=14> */
.L_x_19:


//--------------------- .text._ZN7cutlass13device_kernelIN5flash11enable_sm90INS1_16FlashAttnFwdSm90INS1_25CollectiveMainloopFwdSm90ILi2EN4cute5tupleIJNS5_1CILi1EEES8_S8_EEENS6_IJNS7_ILi64EEESA_SA_EEELi512ENS_10bfloat16_tEfNS_4arch4Sm90ELb0ELb0ELb0ELb1ELb0ELb0ELb0ELb0ELb0ELb1ELb1ELb0EEENS1_21CollectiveEpilogueFwdINS6_IJSA_NS7_ILi512EEESA_EEES9_SC_SE_Li256ELb1ELb1ELb1ELb0EEENS1_36VarlenDynamicPersistentTileSchedulerILi64ELi64ELi256ELi128ELb1ELb1ELb1ELb0ELb1ELb1EEEEEEEEEvNT_6ParamsE --------------------------
	.section	.text._ZN7cutlass13device_kernelIN5flash11enable_sm90INS1_16FlashAttnFwdSm90INS1_25CollectiveMainloopFwdSm90ILi2EN4cute5tupleIJNS5_1CILi1EEES8_S8_EEENS6_IJNS7_ILi64EEESA_SA_EEELi512ENS_10bfloat16_tEfNS_4arch4Sm90ELb0ELb0ELb0ELb1ELb0ELb0ELb0ELb0ELb0ELb1ELb1ELb0EEENS1_21CollectiveEpilogueFwdINS6_IJSA_NS7_ILi512EEESA_EEES9_SC_SE_Li256ELb1ELb1ELb1ELb0EEENS1_36VarlenDynamicPersistentTileSchedulerILi64ELi64ELi256ELi128ELb1ELb1ELb1ELb0ELb1ELb1EEEEEEEEEvNT_6ParamsE,"ax",@progbits
	.align	128
.text._ZN7cutlass13device_kernelIN5flash11enable_sm90INS1_16FlashAttnFwdSm90INS1_25CollectiveMainloopFwdSm90ILi2EN4cute5tupleIJNS5_1CILi1EEES8_S8_EEENS6_IJNS7_ILi64EEESA_SA_EEELi512ENS_10bfloat16_tEfNS_4arch4Sm90ELb0ELb0ELb0ELb1ELb0ELb0ELb0ELb0ELb0ELb1ELb1ELb0EEENS1_21CollectiveEpilogueFwdINS6_IJSA_NS7_ILi512EEESA_EEES9_SC_SE_Li256ELb1ELb1ELb1ELb0EEENS1_36VarlenDynamicPersistentTileSchedulerILi64ELi64ELi256ELi128ELb1ELb1ELb1ELb0ELb1ELb1EEEEEEEEEvNT_6ParamsE:
        .type           _ZN7cutlass13device_kernelIN5flash11enable_sm90INS1_16FlashAttnFwdSm90INS1_25CollectiveMainloopFwdSm90ILi2EN4cute5tupleIJNS5_1CILi1EEES8_S8_EEENS6_IJNS7_ILi64EEESA_SA_EEELi512ENS_10bfloat16_tEfNS_4arch4Sm90ELb0ELb0ELb0ELb1ELb0ELb0ELb0ELb0ELb0ELb1ELb1ELb0EEENS1_21CollectiveEpilogueFwdINS6_IJSA_NS7_ILi512EEESA_EEES9_SC_SE_Li256ELb1ELb1ELb1ELb0EEENS1_36VarlenDynamicPersistentTileSchedulerILi64ELi64ELi256ELi128ELb1ELb1ELb1ELb0ELb1ELb1EEEEEEEEEvNT_6ParamsE,@function
        .size           _ZN7cutlass13device_kernelIN5flash11enable_sm90INS1_16FlashAttnFwdSm90INS1_25CollectiveMainloopFwdSm90ILi2EN4cute5tupleIJNS5_1CILi1EEES8_S8_EEENS6_IJNS7_ILi64EEESA_SA_EEELi512ENS_10bfloat16_tEfNS_4arch4Sm90ELb0ELb0ELb0ELb1ELb0ELb0ELb0ELb0ELb0ELb1ELb1ELb0EEENS1_21CollectiveEpilogueFwdINS6_IJSA_NS7_ILi512EEESA_EEES9_SC_SE_Li256ELb1ELb1ELb1ELb0EEENS1_36VarlenDynamicPersistentTileSchedulerILi64ELi64ELi256ELi128ELb1ELb1ELb1ELb0ELb1ELb1EEEEEEEEEvNT_6ParamsE,(.L_x_20 - _ZN7cutlass13device_kernelIN5flash11enable_sm90INS1_16FlashAttnFwdSm90INS1_25CollectiveMainloopFwdSm90ILi2EN4cute5tupleIJNS5_1CILi1EEES8_S8_EEENS6_IJNS7_ILi64EEESA_SA_EEELi512ENS_10bfloat16_tEfNS_4arch4Sm90ELb0ELb0ELb0ELb1ELb0ELb0ELb0ELb0ELb0ELb1ELb1ELb0EEENS1_21CollectiveEpilogueFwdINS6_IJSA_NS7_ILi512EEESA_EEES9_SC_SE_Li256ELb1ELb1ELb1ELb0EEENS1_36VarlenDynamicPersistentTileSchedulerILi64ELi64ELi256ELi128ELb1ELb1ELb1ELb0ELb1ELb1EEEEEEEEEvNT_6ParamsE)
        .other          _ZN7cutlass13device_kernelIN5flash11enable_sm90INS1_16FlashAttnFwdSm90INS1_25CollectiveMainloopFwdSm90ILi2EN4cute5tupleIJNS5_1CILi1EEES8_S8_EEENS6_IJNS7_ILi64EEESA_SA_EEELi512ENS_10bfloat16_tEfNS_4arch4Sm90ELb0ELb0ELb0ELb1ELb0ELb0ELb0ELb0ELb0ELb1ELb1ELb0EEENS1_21CollectiveEpilogueFwdINS6_IJSA_NS7_ILi512EEESA_EEES9_SC_SE_Li256ELb1ELb1ELb1ELb0EEENS1_36VarlenDynamicPersistentTileSchedulerILi64ELi64ELi256ELi128ELb1ELb1ELb1ELb0ELb1ELb1EEEEEEEEEvNT_6ParamsE,@"STO_CUDA_ENTRY STV_DEFAULT"
_ZN7cutlass13device_kernelIN5flash11enable_sm90INS1_16FlashAttnFwdSm90INS1_25CollectiveMainloopFwdSm90ILi2EN4cute5tupleIJNS5_1CILi1EEES8_S8_EEENS6_IJNS7_ILi64EEESA_SA_EEELi512ENS_10bfloat16_tEfNS_4arch4Sm90ELb0ELb0ELb0ELb1ELb0ELb0ELb0ELb0ELb0ELb1ELb1ELb0EEENS1_21CollectiveEpilogueFwdINS6_IJSA_NS7_ILi512EEESA_EEES9_SC_SE_Li256ELb1ELb1ELb1ELb0EEENS1_36VarlenDynamicPersistentTileSchedulerILi64ELi64ELi256ELi128ELb1ELb1ELb1ELb0ELb1ELb1EEEEEEEEEvNT_6ParamsE:
[----:B------:R-:W-:Y:S01]  /*0000*/  LDC R1, c[0x0][0x37c] ;  /* 0x0000df00ff017b82 */ /* 0x000fe20000000800 */
[----:B------:R-:W-:Y:S05]  /*0010*/  EXIT ;  /* 0x000000000000794d */ /* 0x000fea0003800000 */
.L_x_2:
        /* <DEDUP_REMOVED lines=14> */
.L_x_20:


//--------------------- .text._ZN7cutlass13device_kernelIN5flash11enable_sm90INS1_16FlashAttnFwdSm90INS1_25CollectiveMainloopFwdSm90ILi2EN4cute5tupleIJNS5_1CILi1EEES8_S8_EEENS6_IJNS7_ILi64EEESA_SA_EEELi512ENS_10bfloat16_tEfNS_4arch4Sm90ELb0ELb0ELb0ELb1ELb0ELb1ELb0ELb0ELb0ELb1ELb1ELb0EEENS1_21CollectiveEpilogueFwdINS6_IJSA_NS7_ILi512EEESA_EEES9_SC_SE_Li256ELb1ELb1ELb1ELb0EEENS1_36VarlenDynamicPersistentTileSchedulerILi64ELi64ELi256ELi128ELb1ELb1ELb1ELb0ELb1ELb1EEEEEEEEEvNT_6ParamsE --------------------------
	.section	.text._ZN7cutlass13device_kernelIN5flash11enable_sm90INS1_16FlashAttnFwdSm90INS1_25CollectiveMainloopFwdSm90ILi2EN4cute5tupleIJNS5_1CILi1EEES8_S8_EEENS6_IJNS7_ILi64EEESA_SA_EEELi512ENS_10bfloat16_tEfNS_4arch4Sm90ELb0ELb0ELb0ELb1ELb0ELb1ELb0ELb0ELb0ELb1ELb1ELb0EEENS1_21CollectiveEpilogueFwdINS6_IJSA_NS7_ILi512EEESA_EEES9_SC_SE_Li256ELb1ELb1ELb1ELb0EEENS1_36VarlenDynamicPersistentTileSchedulerILi64ELi64ELi256ELi128ELb1ELb1ELb1ELb0ELb1ELb1EEEEEEEEEvNT_6ParamsE,"ax",@progbits
	.align	128
.text._ZN7cutlass13device_kernelIN5flash11enable_sm90INS1_16FlashAttnFwdSm90INS1_25CollectiveMainloopFwdSm90ILi2EN4cute5tupleIJNS5_1CILi1EEES8_S8_EEENS6_IJNS7_ILi64EEESA_SA_EEELi512ENS_10bfloat16_tEfNS_4arch4Sm90ELb0ELb0ELb0ELb1ELb0ELb1ELb0ELb0ELb0ELb1ELb1ELb0EEENS1_21CollectiveEpilogueFwdINS6_IJSA_NS7_ILi512EEESA_EEES9_SC_SE_Li256ELb1ELb1ELb1ELb0EEENS1_36VarlenDynamicPersistentTileSchedulerILi64ELi64ELi256ELi128ELb1ELb1ELb1ELb0ELb1ELb1EEEEEEEEEvNT_6ParamsE:
        .type           _ZN7cutlass13device_kernelIN5flash11enable_sm90INS1_16FlashAttnFwdSm90INS1_25CollectiveMainloopFwdSm90ILi2EN4cute5tupleIJNS5_1CILi1EEES8_S8_EEENS6_IJNS7_ILi64EEESA_SA_EEELi512ENS_10bfloat16_tEfNS_4arch4Sm90ELb0ELb0ELb0ELb1ELb0ELb1ELb0ELb0ELb0ELb1ELb1ELb0EEENS1_21CollectiveEpilogueFwdINS6_IJSA_NS7_ILi512EEESA_EEES9_SC_SE_Li256ELb1ELb1ELb1ELb0EEENS1_36VarlenDynamicPersistentTileSchedulerILi64ELi64ELi256ELi128ELb1ELb1ELb1ELb0ELb1ELb1EEEEEEEEEvNT_6ParamsE,@function
        .size           _ZN7cutlass13device_kernelIN5flash11enable_sm90INS1_16FlashAttnFwdSm90INS1_25CollectiveMainloopFwdSm90ILi2EN4cute5tupleIJNS5_1CILi1EEES8_S8_EEENS6_IJNS7_ILi64EEESA_SA_EEELi512ENS_10bfloat16_tEfNS_4arch4Sm90ELb0ELb0ELb0ELb1ELb0ELb1ELb0ELb0ELb0ELb1ELb1ELb0EEENS1_21CollectiveEpilogueFwdINS6_IJSA_NS7_ILi512EEESA_EEES9_SC_SE_Li256ELb1ELb1ELb1ELb0EEENS1_36VarlenDynamicPersistentTileSchedulerILi64ELi64ELi256ELi128ELb1ELb1ELb1ELb0ELb1ELb1EEEEEEEEEvNT_6ParamsE,(.L_x_21 - _ZN7cutlass13device_kernelIN5flash11enable_sm90INS1_16FlashAttnFwdSm90INS1_25CollectiveMainloopFwdSm90ILi2EN4cute5tupleIJNS5_1CILi1EEES8_S8_EEENS6_IJNS7_ILi64EEESA_SA_EEELi512ENS_10bfloat16_tEfNS_4arch4Sm90ELb0ELb0ELb0ELb1ELb0ELb1ELb0ELb0ELb0ELb1ELb1ELb0EEENS1_21CollectiveEpilogueFwdINS6_IJSA_NS7_ILi512EEESA_EEES9_SC_SE_Li256ELb1ELb1ELb1ELb0EEENS1_36VarlenDynamicPersistentTileSchedulerILi64ELi64ELi256ELi128ELb1ELb1ELb1ELb0ELb1ELb1EEEEEEEEEvNT_6ParamsE)
        .other          _ZN7cutlass13device_kernelIN5flash11enable_sm90INS1_16FlashAttnFwdSm90INS1_25CollectiveMainloopFwdSm90ILi2EN4cute5tupleIJNS5_1CILi1EEES8_S8_EEENS6_IJNS7_ILi64EEESA_SA_EEELi512ENS_10bfloat16_tEfNS_4arch4Sm90ELb0ELb0ELb0ELb1ELb0ELb1ELb0ELb0ELb0ELb1ELb1ELb0EEENS1_21CollectiveEpilogueFwdINS6_IJSA_NS7_ILi512EEESA_EEES9_SC_SE_Li256ELb1ELb1ELb1ELb0EEENS1_36VarlenDynamicPersistentTileSchedulerILi64ELi64ELi256ELi128ELb1ELb1ELb1ELb0ELb1ELb1EEEEEEEEEvNT_6ParamsE,@"STO_CUDA_ENTRY STV_DEFAULT"
_ZN7cutlass13device_kernelIN5flash11enable_sm90INS1_16FlashAttnFwdSm90INS1_25CollectiveMainloopFwdSm90ILi2EN4cute5tupleIJNS5_1CILi1EEES8_S8_EEENS6_IJNS7_ILi64EEESA_SA_EEELi512ENS_10bfloat16_tEfNS_4arch4Sm90ELb0ELb0ELb0ELb1ELb0ELb1ELb0ELb0ELb0ELb1ELb1ELb0EEENS1_21CollectiveEpilogueFwdINS6_IJSA_NS7_ILi512EEESA_EEES9_SC_SE_Li256ELb1ELb1ELb1ELb0EEENS1_36VarlenDynamicPersistentTileSchedulerILi64ELi64ELi256ELi128ELb1ELb1ELb1ELb0ELb1ELb1EEEEEEEEEvNT_6ParamsE:
[----:B------:R-:W-:Y:S01]  /*0000*/  LDC R1, c[0x0][0x37c] ;  /* 0x0000df00ff017b82 */ /* 0x000fe20000000800 */
[----:B------:R-:W-:Y:S05]  /*0010*/  EXIT ;  /* 0x000000000000794d */ /* 0x000fea0003800000 */
.L_x_3:
        /* <DEDUP_REMOVED lines=14> */
.L_x_21:


//--------------------- .text._ZN7cutlass13device_kernelIN5flash11enable_sm90INS1_16FlashAttnFwdSm90INS1_25CollectiveMainloopFwdSm90ILi2EN4cute5tupleIJNS5_1CILi1EEES8_S8_EEENS6_IJNS7_ILi64EEESA_SA_EEELi512ENS_10bfloat16_tEfNS_4arch4Sm90ELb0ELb0ELb0ELb1ELb0ELb0ELb1ELb0ELb0ELb1ELb1ELb0EEENS1_21CollectiveEpilogueFwdINS6_IJSA_NS7_ILi512EEESA_EEES9_SC_SE_Li256ELb1ELb1ELb1ELb0EEENS1_36VarlenDynamicPersistentTileSchedulerILi64ELi64ELi256ELi128ELb1ELb1ELb1ELb0ELb1ELb1EEEEEEEEEvNT_6ParamsE --------------------------
	.section	.text._ZN7cutlass13device_kernelIN5flash11enable_sm90INS1_16FlashAttnFwdSm90INS1_25CollectiveMainloopFwdSm90ILi2EN4cute5tupleIJNS5_1CILi1EEES8_S8_EEENS6_IJNS7_ILi64EEESA_SA_EEELi512ENS_10bfloat16_tEfNS_4arch4Sm90ELb0ELb0ELb0ELb1ELb0ELb0ELb1ELb0ELb0ELb1ELb1ELb0EEENS1_21CollectiveEpilogueFwdINS6_IJSA_NS7_ILi512EEESA_EEES9_SC_SE_Li256ELb1ELb1ELb1ELb0EEENS1_36VarlenDynamicPersistentTileSchedulerILi64ELi64ELi256ELi128ELb1ELb1ELb1ELb0ELb1ELb1EEEEEEEEEvNT_6ParamsE,"ax",@progbits
	.align	128
.text._ZN7cutlass13device_kernelIN5flash11enable_sm90INS1_16FlashAttnFwdSm90INS1_25CollectiveMainloopFwdSm90ILi2EN4cute5tupleIJNS5_1CILi1EEES8_S8_EEENS6_IJNS7_ILi64EEESA_SA_EEELi512ENS_10bfloat16_tEfNS_4arch4Sm90ELb0ELb0ELb0ELb1ELb0ELb0ELb1ELb0ELb0ELb1ELb1ELb0EEENS1_21CollectiveEpilogueFwdINS6_IJSA_NS7_ILi512EEESA_EEES9_SC_SE_Li256ELb1ELb1ELb1ELb0EEENS1_36VarlenDynamicPersistentTileSchedulerILi64ELi64ELi256ELi128ELb1ELb1ELb1ELb0ELb1ELb1EEEEEEEEEvNT_6ParamsE:
        .type           _ZN7cutlass13device_kernelIN5flash11enable_sm90INS1_16FlashAttnFwdSm90INS1_25CollectiveMainloopFwdSm90ILi2EN4cute5tupleIJNS5_1CILi1EEES8_S8_EEENS6_IJNS7_ILi64EEESA_SA_EEELi512ENS_10bfloat16_tEfNS_4arch4Sm90ELb0ELb0ELb0ELb1ELb0ELb0ELb1ELb0ELb0ELb1ELb1ELb0EEENS1_21CollectiveEpilogueFwdINS6_IJSA_NS7_ILi512EEESA_EEES9_SC_SE_Li256ELb1ELb1ELb1ELb0EEENS1_36VarlenDynamicPersistentTileSchedulerILi64ELi64ELi256ELi128ELb1ELb1ELb1ELb0ELb1ELb1EEEEEEEEEvNT_6ParamsE,@function
        .size           _ZN7cutlass13device_kernelIN5flash11enable_sm90INS1_16FlashAttnFwdSm90INS1_25CollectiveMainloopFwdSm90ILi2EN4cute5tupleIJNS5_1CILi1EEES8_S8_EEENS6_IJNS7_ILi64EEESA_SA_EEELi512ENS_10bfloat16_tEfNS_4arch4Sm90ELb0ELb0ELb0ELb1ELb0ELb0ELb1ELb0ELb0ELb1ELb1ELb0EEENS1_21CollectiveEpilogueFwdINS6_IJSA_NS7_ILi512EEESA_EEES9_SC_SE_Li256ELb1ELb1ELb1ELb0EEENS1_36VarlenDynamicPersistentTileSchedulerILi64ELi64ELi256ELi128ELb1ELb1ELb1ELb0ELb1ELb1EEEEEEEEEvNT_6ParamsE,(.L_x_22 - _ZN7cutlass13device_kernelIN5flash11enable_sm90INS1_16FlashAttnFwdSm90INS1_25CollectiveMainloopFwdSm90ILi2EN4cute5tupleIJNS5_1CILi1EEES8_S8_EEENS6_IJNS7_ILi64EEESA_SA_EEELi512ENS_10bfloat16_tEfNS_4arch4Sm90ELb0ELb0ELb0ELb1ELb0ELb0ELb1ELb0ELb0ELb1ELb1ELb0EEENS1_21CollectiveEpilogueFwdINS6_IJSA_NS7_ILi512EEESA_EEES9_SC_SE_Li256ELb1ELb1ELb1ELb0EEENS1_36VarlenDynamicPersistentTileSchedulerILi64ELi64ELi256ELi128ELb1ELb1ELb1ELb0ELb1ELb1EEEEEEEEEvNT_6ParamsE)
        .other          _ZN7cutlass13device_kernelIN5flash11enable_sm90INS1_16FlashAttnFwdSm90INS1_25CollectiveMainloopFwdSm90ILi2EN4cute5tupleIJNS5_1CILi1EEES8_S8_EEENS6_IJNS7_ILi64EEESA_SA_EEELi512ENS_10bfloat16_tEfNS_4arch4Sm90ELb0ELb0ELb0ELb1ELb0ELb0ELb1ELb0ELb0ELb1ELb1ELb0EEENS1_21CollectiveEpilogueFwdINS6_IJSA_NS7_ILi512EEESA_EEES9_SC_SE_Li256ELb1ELb1ELb1ELb0EEENS1_36VarlenDynamicPersistentTileSchedulerILi64ELi64ELi256ELi128ELb1ELb1ELb1ELb0ELb1ELb1EEEEEEEEEvNT_6ParamsE,@"STO_CUDA_ENTRY STV_DEFAULT"
_ZN7cutlass13device_kernelIN5flash11enable_sm90INS1_16FlashAttnFwdSm90INS1_25CollectiveMainloopFwdSm90ILi2EN4cute5tupleIJNS5_1CILi1EEES8_S8_EEENS6_IJNS7_ILi64EEESA_SA_EEELi512ENS_10bfloat16_tEfNS_4arch4Sm90ELb0ELb0ELb0ELb1ELb0ELb0ELb1ELb0ELb0ELb1ELb1ELb0EEENS1_21CollectiveEpilogueFwdINS6_IJSA_NS7_ILi512EEESA_EEES9_SC_SE_Li256ELb1ELb1ELb1ELb0EEENS1_36VarlenDynamicPersistentTileSchedulerILi64ELi64ELi256ELi128ELb1ELb1ELb1ELb0ELb1ELb1EEEEEEEEEvNT_6ParamsE:
[----:B------:R-:W-:Y:S01]  /*0000*/  LDC R1, c[0x0][0x37c] ;  /* 0x0000df00ff017b82 */ /* 0x000fe20000000800 */
[----:B------:R-:W-:Y:S05]  /*0010*/  EXIT ;  /* 0x000000000000794d */ /* 0x000fea0003800000 */
.L_x_4:
        /* <DEDUP_REMOVED lines=14> */
.L_x_22:


//--------------------- .text._ZN7cutlass13device_kernelIN5flash11enable_sm90INS1_16FlashAttnFwdSm90INS1_25CollectiveMainloopFwdSm90ILi2EN4cute5tupleIJNS5_1CILi1EEES8_S8_EEENS6_IJNS7_ILi64EEESA_SA_EEELi512ENS_10bfloat16_tEfNS_4arch4Sm90ELb0ELb0ELb0ELb1ELb0ELb1ELb1ELb0ELb0ELb1ELb1ELb0EEENS1_21CollectiveEpilogueFwdINS6_IJSA_NS7_ILi512EEESA_EEES9_SC_SE_Li256ELb1ELb1ELb1ELb0EEENS1_36VarlenDynamicPersistentTileSchedulerILi64ELi64ELi256ELi128ELb1ELb1ELb1ELb0ELb1ELb1EEEEEEEEEvNT_6ParamsE --------------------------
	.section	.text._ZN7cutlass13device_kernelIN5flash11enable_sm90INS1_16FlashAttnFwdSm90INS1_25CollectiveMainloopFwdSm90ILi2EN4cute5tupleIJNS5_1CILi1EEES8_S8_EEENS6_IJNS7_ILi64EEESA_SA_EEELi512ENS_10bfloat16_tEfNS_4arch4Sm90ELb0ELb0ELb0ELb1ELb0ELb1ELb1ELb0ELb0ELb1ELb1ELb0EEENS1_21CollectiveEpilogueFwdINS6_IJSA_NS7_ILi512EEESA_EEES9_SC_SE_Li256ELb1ELb1ELb1ELb0EEENS1_36VarlenDynamicPersistentTileSchedulerILi64ELi64ELi256ELi128ELb1ELb1ELb1ELb0ELb1ELb1EEEEEEEEEvNT_6ParamsE,"ax",@progbits
	.align	128
.text._ZN7cutlass13device_kernelIN5flash11enable_sm90INS1_16FlashAttnFwdSm90INS1_25CollectiveMainloopFwdSm90ILi2EN4cute5tupleIJNS5_1CILi1EEES8_S8_EEENS6_IJNS7_ILi64EEESA_SA_EEELi512ENS_10bfloat16_tEfNS_4arch4Sm90ELb0ELb0ELb0ELb1ELb0ELb1ELb1ELb0ELb0ELb1ELb1ELb0EEENS1_21CollectiveEpilogueFwdINS6_IJSA_NS7_ILi512EEESA_EEES9_SC_SE_Li256ELb1ELb1ELb1ELb0EEENS1_36VarlenDynamicPersistentTileSchedulerILi64ELi64ELi256ELi128ELb1ELb1ELb1ELb0ELb1ELb1EEEEEEEEEvNT_6ParamsE:
        .type           _ZN7cutlass13device_kernelIN5flash11enable_sm90INS1_16FlashAttnFwdSm90INS1_25CollectiveMainloopFwdSm90ILi2EN4cute5tupleIJNS5_1CILi1EEES8_S8_EEENS6_IJNS7_ILi64EEESA_SA_EEELi512ENS_10bfloat16_tEfNS_4arch4Sm90ELb0ELb0ELb0ELb1ELb0ELb1ELb1ELb0ELb0ELb1ELb1ELb0EEENS1_21CollectiveEpilogueFwdINS6_IJSA_NS7_ILi512EEESA_EEES9_SC_SE_Li256ELb1ELb1ELb1ELb0EEENS1_36VarlenDynamicPersistentTileSchedulerILi64ELi64ELi256ELi128ELb1ELb1ELb1ELb0ELb1ELb1EEEEEEEEEvNT_6ParamsE,@function
        .size           _ZN7cutlass13device_kernelIN5flash11enable_sm90INS1_16FlashAttnFwdSm90INS1_25CollectiveMainloopFwdSm90ILi2EN4cute5tupleIJNS5_1CILi1EEES8_S8_EEENS6_IJNS7_ILi64EEESA_SA_EEELi512ENS_10bfloat16_tEfNS_4arch4Sm90ELb0ELb0ELb0ELb1ELb0ELb1ELb1ELb0ELb0ELb1ELb1ELb0EEENS1_21CollectiveEpilogueFwdINS6_IJSA_NS7_ILi512EEESA_EEES9_SC_SE_Li256ELb1ELb1ELb1ELb0EEENS1_36VarlenDynamicPersistentTileSchedulerILi64ELi64ELi256ELi128ELb1ELb1ELb1ELb0ELb1ELb1EEEEEEEEEvNT_6ParamsE,(.L_x_23 - _ZN7cutlass13device_kernelIN5flash11enable_sm90INS1_16FlashAttnFwdSm90INS1_25CollectiveMainloopFwdSm90ILi2EN4cute5tupleIJNS5_1CILi1EEES8_S8_EEENS6_IJNS7_ILi64EEESA_SA_EEELi512ENS_10bfloat16_tEfNS_4arch4Sm90ELb0ELb0ELb0ELb1ELb0ELb1ELb1ELb0ELb0ELb1ELb1ELb0EEENS1_21CollectiveEpilogueFwdINS6_IJSA_NS7_ILi512EEESA_EEES9_SC_SE_Li256ELb1ELb1ELb1ELb0EEENS1_36VarlenDynamicPersistentTileSchedulerILi64ELi64ELi256ELi128ELb1ELb1ELb1ELb0ELb1ELb1EEEEEEEEEvNT_6ParamsE)
        .other          _ZN7cutlass13device_kernelIN5flash11enable_sm90INS1_16FlashAttnFwdSm90INS1_25CollectiveMainloopFwdSm90ILi2EN4cute5tupleIJNS5_1CILi1EEES8_S8_EEENS6_IJNS7_ILi64EEESA_SA_EEELi512ENS_10bfloat16_tEfNS_4arch4Sm90ELb0ELb0ELb0ELb1ELb0ELb1ELb1ELb0ELb0ELb1ELb1ELb0EEENS1_21CollectiveEpilogueFwdINS6_IJSA_NS7_ILi512EEESA_EEES9_SC_SE_Li256ELb1ELb1ELb1ELb0EEENS1_36VarlenDynamicPersistentTileSchedulerILi64ELi64ELi256ELi128ELb1ELb1ELb1ELb0ELb1ELb1EEEEEEEEEvNT_6ParamsE,@"STO_CUDA_ENTRY STV_DEFAULT"
_ZN7cutlass13device_kernelIN5flash11enable_sm90INS1_16FlashAttnFwdSm90INS1_25CollectiveMainloopFwdSm90ILi2EN4cute5tupleIJNS5_1CILi1EEES8_S8_EEENS6_IJNS7_ILi64EEESA_SA_EEELi512ENS_10bfloat16_tEfNS_4arch4Sm90ELb0ELb0ELb0ELb1ELb0ELb1ELb1ELb0ELb0ELb1ELb1ELb0EEENS1_21CollectiveEpilogueFwdINS6_IJSA_NS7_ILi512EEESA_EEES9_SC_SE_Li256ELb1ELb1ELb1ELb0EEENS1_36VarlenDynamicPersistentTileSchedulerILi64ELi64ELi256ELi128ELb1ELb1ELb1ELb0ELb1ELb1EEEEEEEEEvNT_6ParamsE:
[----:B------:R-:W-:Y:S01]  /*0000*/  LDC R1, c[0x0][0x37c] ;  /* 0x0000df00ff017b82 */ /* 0x000fe20000000800 */
[----:B------:R-:W-:Y:S05]  /*0010*/  EXIT ;  /* 0x000000000000794d */ /* 0x000fea0003800000 */
.L_x_5:
        /* <DEDUP_REMOVED lines=14> */
.L_x_23:


//--------------------- .text._ZN7cutlass13device_kernelIN5flash11enable_sm90INS1_16FlashAttnFwdSm90INS1_25CollectiveMainloopFwdSm90ILi2EN4cute5tupleIJNS5_1CILi1EEES8_S8_EEENS6_IJNS7_ILi64EEESA_SA_EEELi512ENS_10bfloat16_tEfNS_4arch4Sm90ELb0ELb1ELb0ELb0ELb0ELb0ELb0ELb0ELb0ELb1ELb1ELb0EEENS1_21CollectiveEpilogueFwdINS6_IJSA_NS7_ILi512EEESA_EEES9_SC_SE_Li256ELb0ELb1ELb1ELb0EEENS1_19SingleTileSchedulerILb0ELb1ELb1ELi64EEEEEEEEEvNT_6ParamsE --------------------------
	.section	.text._ZN7cutlass13device_kernelIN5flash11enable_sm90INS1_16FlashAttnFwdSm90INS1_25CollectiveMainloopFwdSm90ILi2EN4cute5tupleIJNS5_1CILi1EEES8_S8_EEENS6_IJNS7_ILi64EEESA_SA_EEELi512ENS_10bfloat16_tEfNS_4arch4Sm90ELb0ELb1ELb0ELb0ELb0ELb0ELb0ELb0ELb0ELb1ELb1ELb0EEENS1_21CollectiveEpilogueFwdINS6_IJSA_NS7_ILi512EEESA_EEES9_SC_SE_Li256ELb0ELb1ELb1ELb0EEENS1_19SingleTileSchedulerILb0ELb1ELb1ELi64EEEEEEEEEvNT_6ParamsE,"ax",@progbits
	.align	128
.text._ZN7cutlass13device_kernelIN5flash11enable_sm90INS1_16FlashAttnFwdSm90INS1_25CollectiveMainloopFwdSm90ILi2EN4cute5tupleIJNS5_1CILi1EEES8_S8_EEENS6_IJNS7_ILi64EEESA_SA_EEELi512ENS_10bfloat16_tEfNS_4arch4Sm90ELb0ELb1ELb0ELb0ELb0ELb0ELb0ELb0ELb0ELb1ELb1ELb0EEENS1_21CollectiveEpilogueFwdINS6_IJSA_NS7_ILi512EEESA_EEES9_SC_SE_Li256ELb0ELb1ELb1ELb0EEENS1_19SingleTileSchedulerILb0ELb1ELb1ELi64EEEEEEEEEvNT_6ParamsE:
        .type           _ZN7cutlass13device_kernelIN5flash11enable_sm90INS1_16FlashAttnFwdSm90INS1_25CollectiveMainloopFwdSm90ILi2EN4cute5tupleIJNS5_1CILi1EEES8_S8_EEENS6_IJNS7_ILi64EEESA_SA_EEELi512ENS_10bfloat16_tEfNS_4arch4Sm90ELb0ELb1ELb0ELb0ELb0ELb0ELb0ELb0ELb0ELb1ELb1ELb0EEENS1_21CollectiveEpilogueFwdINS6_IJSA_NS7_ILi512EEESA_EEES9_SC_SE_Li256ELb0ELb1ELb1ELb0EEENS1_19SingleTileSchedulerILb0ELb1ELb1ELi64EEEEEEEEEvNT_6ParamsE,@function
        .size           _ZN7cutlass13device_kernelIN5flash11enable_sm90INS1_16FlashAttnFwdSm90INS1_25CollectiveMainloopFwdSm90ILi2EN4cute5tupleIJNS5_1CILi1EEES8_S8_EEENS6_IJNS7_ILi64EEESA_SA_EEELi512ENS_10bfloat16_tEfNS_4arch4Sm90ELb0ELb1ELb0ELb0ELb0ELb0ELb0ELb0ELb0ELb1ELb1ELb0EEENS1_21CollectiveEpilogueFwdINS6_IJSA_NS7_ILi512EEESA_EEES9_SC_SE_Li256ELb0ELb1ELb1ELb0EEENS1_19SingleTileSchedulerILb0ELb1ELb1ELi64EEEEEEEEEvNT_6ParamsE,(.L_x_24 - _ZN7cutlass13device_kernelIN5flash11enable_sm90INS1_16FlashAttnFwdSm90INS1_25CollectiveMainloopFwdSm90ILi2EN4cute5tupleIJNS5_1CILi1EEES8_S8_EEENS6_IJNS7_ILi64EEESA_SA_EEELi512ENS_10bfloat16_tEfNS_4arch4Sm90ELb0ELb1ELb0ELb0ELb0ELb0ELb0ELb0ELb0ELb1ELb1ELb0EEENS1_21CollectiveEpilogueFwdINS6_IJSA_NS7_ILi512EEESA_EEES9_SC_SE_Li256ELb0ELb1ELb1ELb0EEENS1_19SingleTileSchedulerILb0ELb1ELb1ELi64EEEEEEEEEvNT_6ParamsE)
        .other          _ZN7cutlass13device_kernelIN5flash11enable_sm90INS1_16FlashAttnFwdSm90INS1_25CollectiveMainloopFwdSm90ILi2EN4cute5tupleIJNS5_1CILi1EEES8_S8_EEENS6_IJNS7_ILi64EEESA_SA_EEELi512ENS_10bfloat16_tEfNS_4arch4Sm90ELb0ELb1ELb0ELb0ELb0ELb0ELb0ELb0ELb0ELb1ELb1ELb0EEENS1_21CollectiveEpilogueFwdINS6_IJSA_NS7_ILi512EEESA_EEES9_SC_SE_Li256ELb0ELb1ELb1ELb0EEENS1_19SingleTileSchedulerILb0ELb1ELb1ELi64EEEEEEEEEvNT_6ParamsE,@"STO_CUDA_ENTRY STV_DEFAULT"
_ZN7cutlass13device_kernelIN5flash11enable_sm90INS1_16FlashAttnFwdSm90INS1_25CollectiveMainloopFwdSm90ILi2EN4cute5tupleIJNS5_1CILi1EEES8_S8_EEENS6_IJNS7_ILi64EEESA_SA_EEELi512ENS_10bfloat16_tEfNS_4arch4Sm90ELb0ELb1ELb0ELb0ELb0ELb0ELb0ELb0ELb0ELb1ELb1ELb0EEENS1_21CollectiveEpilogueFwdINS6_IJSA_NS7_ILi512EEESA_EEES9_SC_SE_Li256ELb0ELb1ELb1ELb0EEENS1_19SingleTileSchedulerILb0ELb1ELb1ELi64EEEEEEEEEvNT_6ParamsE:
[----:B------:R-:W-:Y:S01]  /*0000*/  LDC R1, c[0x0][0x37c] ;  /* 0x0000df00ff017b82 */ /* 0x000fe20000000800 */
[----:B------:R-:W-:Y:S05]  /*0010*/  EXIT ;  /* 0x000000000000794d */ /* 0x000fea0003800000 */
.L_x_6:
        /* <DEDUP_REMOVED lines=14> */
.L_x_24:


//--------------------- .text._ZN7cutlass13device_kernelIN5flash11enable_sm90INS1_16FlashAttnFwdSm90INS1_25CollectiveMainloopFwdSm90ILi2EN4cute5tupleIJNS5_1CILi1EEES8_S8_EEENS6_IJNS7_ILi64EEESA_SA_EEELi512ENS_10bfloat16_tEfNS_4arch4Sm90ELb0ELb1ELb0ELb0ELb0ELb0ELb1ELb0ELb0ELb1ELb1ELb0EEENS1_21CollectiveEpilogueFwdINS6_IJSA_NS7_ILi512EEESA_EEES9_SC_SE_Li256ELb0ELb1ELb1ELb0EEENS1_19SingleTileSchedulerILb0ELb1ELb1ELi64EEEEEEEEEvNT_6ParamsE --------------------------
	.section	.text._ZN7cutlass13device_kernelIN5flash11enable_sm90INS1_16FlashAttnFwdSm90INS1_25CollectiveMainloopFwdSm90ILi2EN4cute5tupleIJNS5_1CILi1EEES8_S8_EEENS6_IJNS7_ILi64EEESA_SA_EEELi512ENS_10bfloat16_tEfNS_4arch4Sm90ELb0ELb1ELb0ELb0ELb0ELb0ELb1ELb0ELb0ELb1ELb1ELb0EEENS1_21CollectiveEpilogueFwdINS6_IJSA_NS7_ILi512EEESA_EEES9_SC_SE_Li256ELb0ELb1ELb1ELb0EEENS1_19SingleTileSchedulerILb0ELb1ELb1ELi64EEEEEEEEEvNT_6ParamsE,"ax",@progbits
	.align	128
.text._ZN7cutlass13device_kernelIN5flash11enable_sm90INS1_16FlashAttnFwdSm90INS1_25CollectiveMainloopFwdSm90ILi2EN4cute5tupleIJNS5_1CILi1EEES8_S8_EEENS6_IJNS7_ILi64EEESA_SA_EEELi512ENS_10bfloat16_tEfNS_4arch4Sm90ELb0ELb1ELb0ELb0ELb0ELb0ELb1ELb0ELb0ELb1ELb1ELb0EEENS1_21CollectiveEpilogueFwdINS6_IJSA_NS7_ILi512EEESA_EEES9_SC_SE_Li256ELb0ELb1ELb1ELb0EEENS1_19SingleTileSchedulerILb0ELb1ELb1ELi64EEEEEEEEEvNT_6ParamsE:
        .type           _ZN7cutlass13device_kernelIN5flash11enable_sm90INS1_16FlashAttnFwdSm90INS1_25CollectiveMainloopFwdSm90ILi2EN4cute5tupleIJNS5_1CILi1EEES8_S8_EEENS6_IJNS7_ILi64EEESA_SA_EEELi512ENS_10bfloat16_tEfNS_4arch4Sm90ELb0ELb1ELb0ELb0ELb0ELb0ELb1ELb0ELb0ELb1ELb1ELb0EEENS1_21CollectiveEpilogueFwdINS6_IJSA_NS7_ILi512EEESA_EEES9_SC_SE_Li256ELb0ELb1ELb1ELb0EEENS1_19SingleTileSchedulerILb0ELb1ELb1ELi64EEEEEEEEEvNT_6ParamsE,@function
        .size           _ZN7cutlass13device_kernelIN5flash11enable_sm90INS1_16FlashAttnFwdSm90INS1_25CollectiveMainloopFwdSm90ILi2EN4cute5tupleIJNS5_1CILi1EEES8_S8_EEENS6_IJNS7_ILi64EEESA_SA_EEELi512ENS_10bfloat16_tEfNS_4arch4Sm90ELb0ELb1ELb0ELb0ELb0ELb0ELb1ELb0ELb0ELb1ELb1ELb0EEENS1_21CollectiveEpilogueFwdINS6_IJSA_NS7_ILi512EEESA_EEES9_SC_SE_Li256ELb0ELb1ELb1ELb0EEENS1_19SingleTileSchedulerILb0ELb1ELb1ELi64EEEEEEEEEvNT_6ParamsE,(.L_x_25 - _ZN7cutlass13device_kernelIN5flash11enable_sm90INS1_16FlashAttnFwdSm90INS1_25CollectiveMainloopFwdSm90ILi2EN4cute5tupleIJNS5_1CILi1EEES8_S8_EEENS6_IJNS7_ILi64EEESA_SA_EEELi512ENS_10bfloat16_tEfNS_4arch4Sm90ELb0ELb1ELb0ELb0ELb0ELb0ELb1ELb0ELb0ELb1ELb1ELb0EEENS1_21CollectiveEpilogueFwdINS6_IJSA_NS7_ILi512EEESA_EEES9_SC_SE_Li256ELb0ELb1ELb1ELb0EEENS1_19SingleTileSchedulerILb0ELb1ELb1ELi64EEEEEEEEEvNT_6ParamsE)
        .other          _ZN7cutlass13device_kernelIN5flash11enable_sm90INS1_16FlashAttnFwdSm90INS1_25CollectiveMainloopFwdSm90ILi2EN4cute5tupleIJNS5_1CILi1EEES8_S8_EEENS6_IJNS7_ILi64EEESA_SA_EEELi512ENS_10bfloat16_tEfNS_4arch4Sm90ELb0ELb1ELb0ELb0ELb0ELb0ELb1ELb0ELb0ELb1ELb1ELb0EEENS1_21CollectiveEpilogueFwdINS6_IJSA_NS7_ILi512EEESA_EEES9_SC_SE_Li256ELb0ELb1ELb1ELb0EEENS1_19SingleTileSchedulerILb0ELb1ELb1ELi64EEEEEEEEEvNT_6ParamsE,@"STO_CUDA_ENTRY STV_DEFAULT"
_ZN7cutlass13device_kernelIN5flash11enable_sm90INS1_16FlashAttnFwdSm90INS1_25CollectiveMainloopFwdSm90ILi2EN4cute5tupleIJNS5_1CILi1EEES8_S8_EEENS6_IJNS7_ILi64EEESA_SA_EEELi512ENS_10bfloat16_tEfNS_4arch4Sm90ELb0ELb1ELb0ELb0ELb0ELb0ELb1ELb0ELb0ELb1ELb1ELb0EEENS1_21CollectiveEpilogueFwdINS6_IJSA_NS7_ILi512EEESA_EEES9_SC_SE_Li256ELb0ELb1ELb1ELb0EEENS1_19SingleTileSchedulerILb0ELb1ELb1ELi64EEEEEEEEEvNT_6ParamsE:
[----:B------:R-:W-:Y:S01]  /*0000*/  LDC R1, c[0x0][0x37c] ;  /* 0x0000df00ff017b82 */ /* 0x000fe20000000800 */
[----:B------:R-:W-:Y:S05]  /*0010*/  EXIT ;  /* 0x000000000000794d */ /* 0x000fea0003800000 */
.L_x_7:
        /* <DEDUP_REMOVED lines=14> */
.L_x_25:


//--------------------- .text._ZN7cutlass13device_kernelIN5flash11enable_sm90INS1_16FlashAttnFwdSm90INS1_25CollectiveMainloopFwdSm90ILi2EN4cute5tupleIJNS5_1CILi1EEES8_S8_EEENS6_IJNS7_ILi64EEESA_SA_EEELi512ENS_10bfloat16_tEfNS_4arch4Sm90ELb0ELb1ELb0ELb1ELb0ELb0ELb0ELb0ELb0ELb1ELb1ELb0EEENS1_21CollectiveEpilogueFwdINS6_IJSA_NS7_ILi512EEESA_EEES9_SC_SE_Li256ELb1ELb1ELb1ELb0EEENS1_36VarlenDynamicPersistentTileSchedulerILi64ELi64ELi256ELi128ELb1ELb1ELb1ELb1ELb0ELb1EEEEEEEEEvNT_6ParamsE --------------------------
	.section	.text._ZN7cutlass13device_kernelIN5flash11enable_sm90INS1_16FlashAttnFwdSm90INS1_25CollectiveMainloopFwdSm90ILi2EN4cute5tupleIJNS5_1CILi1EEES8_S8_EEENS6_IJNS7_ILi64EEESA_SA_EEELi512ENS_10bfloat16_tEfNS_4arch4Sm90ELb0ELb1ELb0ELb1ELb0ELb0ELb0ELb0ELb0ELb1ELb1ELb0EEENS1_21CollectiveEpilogueFwdINS6_IJSA_NS7_ILi512EEESA_EEES9_SC_SE_Li256ELb1ELb1ELb1ELb0EEENS1_36VarlenDynamicPersistentTileSchedulerILi64ELi64ELi256ELi128ELb1ELb1ELb1ELb1ELb0ELb1EEEEEEEEEvNT_6ParamsE,"ax",@progbits
	.align	128
.text._ZN7cutlass13device_kernelIN5flash11enable_sm90INS1_16FlashAttnFwdSm90INS1_25CollectiveMainloopFwdSm90ILi2EN4cute5tupleIJNS5_1CILi1EEES8_S8_EEENS6_IJNS7_ILi64EEESA_SA_EEELi512ENS_10bfloat16_tEfNS_4arch4Sm90ELb0ELb1ELb0ELb1ELb0ELb0ELb0ELb0ELb0ELb1ELb1ELb0EEENS1_21CollectiveEpilogueFwdINS6_IJSA_NS7_ILi512EEESA_EEES9_SC_SE_Li256ELb1ELb1ELb1ELb0EEENS1_36VarlenDynamicPersistentTileSchedulerILi64ELi64ELi256ELi128ELb1ELb1ELb1ELb1ELb0ELb1EEEEEEEEEvNT_6ParamsE:
        .type           _ZN7cutlass13device_kernelIN5flash11enable_sm90INS1_16FlashAttnFwdSm90INS1_25CollectiveMainloopFwdSm90ILi2EN4cute5tupleIJNS5_1CILi1EEES8_S8_EEENS6_IJNS7_ILi64EEESA_SA_EEELi512ENS_10bfloat16_tEfNS_4arch4Sm90ELb0ELb1ELb0ELb1ELb0ELb0ELb0ELb0ELb0ELb1ELb1ELb0EEENS1_21CollectiveEpilogueFwdINS6_IJSA_NS7_ILi512EEESA_EEES9_SC_SE_Li256ELb1ELb1ELb1ELb0EEENS1_36VarlenDynamicPersistentTileSchedulerILi64ELi64ELi256ELi128ELb1ELb1ELb1ELb1ELb0ELb1EEEEEEEEEvNT_6ParamsE,@function
        .size           _ZN7cutlass13device_kernelIN5flash11enable_sm90INS1_16FlashAttnFwdSm90INS1_25CollectiveMainloopFwdSm90ILi2EN4cute5tupleIJNS5_1CILi1EEES8_S8_EEENS6_IJNS7_ILi64EEESA_SA_EEELi512ENS_10bfloat16_tEfNS_4arch4Sm90ELb0ELb1ELb0ELb1ELb0ELb0ELb0ELb0ELb0ELb1ELb1ELb0EEENS1_21CollectiveEpilogueFwdINS6_IJSA_NS7_ILi512EEESA_EEES9_SC_SE_Li256ELb1ELb1ELb1ELb0EEENS1_36VarlenDynamicPersistentTileSchedulerILi64ELi64ELi256ELi128ELb1ELb1ELb1ELb1ELb0ELb1EEEEEEEEEvNT_6ParamsE,(.L_x_26 - _ZN7cutlass13device_kernelIN5flash11enable_sm90INS1_16FlashAttnFwdSm90INS1_25CollectiveMainloopFwdSm90ILi2EN4cute5tupleIJNS5_1CILi1EEES8_S8_EEENS6_IJNS7_ILi64EEESA_SA_EEELi512ENS_10bfloat16_tEfNS_4arch4Sm90ELb0ELb1ELb0ELb1ELb0ELb0ELb0ELb0ELb0ELb1ELb1ELb0EEENS1_21CollectiveEpilogueFwdINS6_IJSA_NS7_ILi512EEESA_EEES9_SC_SE_Li256ELb1ELb1ELb1ELb0EEENS1_36VarlenDynamicPersistentTileSchedulerILi64ELi64ELi256ELi128ELb1ELb1ELb1ELb1ELb0ELb1EEEEEEEEEvNT_6ParamsE)
        .other          _ZN7cutlass13device_kernelIN5flash11enable_sm90INS1_16FlashAttnFwdSm90INS1_25CollectiveMainloopFwdSm90ILi2EN4cute5tupleIJNS5_1CILi1EEES8_S8_EEENS6_IJNS7_ILi64EEESA_SA_EEELi512ENS_10bfloat16_tEfNS_4arch4Sm90ELb0ELb1ELb0ELb1ELb0ELb0ELb0ELb0ELb0ELb1ELb1ELb0EEENS1_21CollectiveEpilogueFwdINS6_IJSA_NS7_ILi512EEESA_EEES9_SC_SE_Li256ELb1ELb1ELb1ELb0EEENS1_36VarlenDynamicPersistentTileSchedulerILi64ELi64ELi256ELi128ELb1ELb1ELb1ELb1ELb0ELb1EEEEEEEEEvNT_6ParamsE,@"STO_CUDA_ENTRY STV_DEFAULT"
_ZN7cutlass13device_kernelIN5flash11enable_sm90INS1_16FlashAttnFwdSm90INS1_25CollectiveMainloopFwdSm90ILi2EN4cute5tupleIJNS5_1CILi1EEES8_S8_EEENS6_IJNS7_ILi64EEESA_SA_EEELi512ENS_10bfloat16_tEfNS_4arch4Sm90ELb0ELb1ELb0ELb1ELb0ELb0ELb0ELb0ELb0ELb1ELb1ELb0EEENS1_21CollectiveEpilogueFwdINS6_IJSA_NS7_ILi512EEESA_EEES9_SC_SE_Li256ELb1ELb1ELb1ELb0EEENS1_36VarlenDynamicPersistentTileSchedulerILi64ELi64ELi256ELi128ELb1ELb1ELb1ELb1ELb0ELb1EEEEEEEEEvNT_6ParamsE:
[----:B------:R-:W-:Y:S01]  /*0000*/  LDC R1, c[0x0][0x37c] ;  /* 0x0000df00ff017b82 */ /* 0x000fe20000000800 */
[----:B------:R-:W-:Y:S05]  /*0010*/  EXIT ;  /* 0x000000000000794d */ /* 0x000fea0003800000 */
.L_x_8:
        /* <DEDUP_REMOVED lines=14> */
.L_x_26:


//--------------------- .text._ZN7cutlass13device_kernelIN5flash11enable_sm90INS1_16FlashAttnFwdSm90INS1_25CollectiveMainloopFwdSm90ILi2EN4cute5tupleIJNS5_1CILi1EEES8_S8_EEENS6_IJNS7_ILi64EEESA_SA_EEELi512ENS_10bfloat16_tEfNS_4arch4Sm90ELb0ELb1ELb0ELb1ELb0ELb1ELb0ELb0ELb0ELb1ELb1ELb0EEENS1_21CollectiveEpilogueFwdINS6_IJSA_NS7_ILi512EEESA_EEES9_SC_SE_Li256ELb1ELb1ELb1ELb0EEENS1_36VarlenDynamicPersistentTileSchedulerILi64ELi64ELi256ELi128ELb1ELb1ELb1ELb1ELb0ELb1EEEEEEEEEvNT_6ParamsE --------------------------
	.section	.text._ZN7cutlass13device_kernelIN5flash11enable_sm90INS1_16FlashAttnFwdSm90INS1_25CollectiveMainloopFwdSm90ILi2EN4cute5tupleIJNS5_1CILi1EEES8_S8_EEENS6_IJNS7_ILi64EEESA_SA_EEELi512ENS_10bfloat16_tEfNS_4arch4Sm90ELb0ELb1ELb0ELb1ELb0ELb1ELb0ELb0ELb0ELb1ELb1ELb0EEENS1_21CollectiveEpilogueFwdINS6_IJSA_NS7_ILi512EEESA_EEES9_SC_SE_Li256ELb1ELb1ELb1ELb0EEENS1_36VarlenDynamicPersistentTileSchedulerILi64ELi64ELi256ELi128ELb1ELb1ELb1ELb1ELb0ELb1EEEEEEEEEvNT_6ParamsE,"ax",@progbits
	.align	128
.text._ZN7cutlass13device_kernelIN5flash11enable_sm90INS1_16FlashAttnFwdSm90INS1_25CollectiveMainloopFwdSm90ILi2EN4cute5tupleIJNS5_1CILi1EEES8_S8_EEENS6_IJNS7_ILi64EEESA_SA_EEELi512ENS_10bfloat16_tEfNS_4arch4Sm90ELb0ELb1ELb0ELb1ELb0ELb1ELb0ELb0ELb0ELb1ELb1ELb0EEENS1_21CollectiveEpilogueFwdINS6_IJSA_NS7_ILi512EEESA_EEES9_SC_SE_Li256ELb1ELb1ELb1ELb0EEENS1_36VarlenDynamicPersistentTileSchedulerILi64ELi64ELi256ELi128ELb1ELb1ELb1ELb1ELb0ELb1EEEEEEEEEvNT_6ParamsE:
        .type           _ZN7cutlass13device_kernelIN5flash11enable_sm90INS1_16FlashAttnFwdSm90INS1_25CollectiveMainloopFwdSm90ILi2EN4cute5tupleIJNS5_1CILi1EEES8_S8_EEENS6_IJNS7_ILi64EEESA_SA_EEELi512ENS_10bfloat16_tEfNS_4arch4Sm90ELb0ELb1ELb0ELb1ELb0ELb1ELb0ELb0ELb0ELb1ELb1ELb0EEENS1_21CollectiveEpilogueFwdINS6_IJSA_NS7_ILi512EEESA_EEES9_SC_SE_Li256ELb1ELb1ELb1ELb0EEENS1_36VarlenDynamicPersistentTileSchedulerILi64ELi64ELi256ELi128ELb1ELb1ELb1ELb1ELb0ELb1EEEEEEEEEvNT_6ParamsE,@function
        .size           _ZN7cutlass13device_kernelIN5flash11enable_sm90INS1_16FlashAttnFwdSm90INS1_25CollectiveMainloopFwdSm90ILi2EN4cute5tupleIJNS5_1CILi1EEES8_S8_EEENS6_IJNS7_ILi64EEESA_SA_EEELi512ENS_10bfloat16_tEfNS_4arch4Sm90ELb0ELb1ELb0ELb1ELb0ELb1ELb0ELb0ELb0ELb1ELb1ELb0EEENS1_21CollectiveEpilogueFwdINS6_IJSA_NS7_ILi512EEESA_EEES9_SC_SE_Li256ELb1ELb1ELb1ELb0EEENS1_36VarlenDynamicPersistentTileSchedulerILi64ELi64ELi256ELi128ELb1ELb1ELb1ELb1ELb0ELb1EEEEEEEEEvNT_6ParamsE,(.L_x_27 - _ZN7cutlass13device_kernelIN5flash11enable_sm90INS1_16FlashAttnFwdSm90INS1_25CollectiveMainloopFwdSm90ILi2EN4cute5tupleIJNS5_1CILi1EEES8_S8_EEENS6_IJNS7_ILi64EEESA_SA_EEELi512ENS_10bfloat16_tEfNS_4arch4Sm90ELb0ELb1ELb0ELb1ELb0ELb1ELb0ELb0ELb0ELb1ELb1ELb0EEENS1_21CollectiveEpilogueFwdINS6_IJSA_NS7_ILi512EEESA_EEES9_SC_SE_Li256ELb1ELb1ELb1ELb0EEENS1_36VarlenDynamicPersistentTileSchedulerILi64ELi64ELi256ELi128ELb1ELb1ELb1ELb1ELb0ELb1EEEEEEEEEvNT_6ParamsE)
        .other          _ZN7cutlass13device_kernelIN5flash11enable_sm90INS1_16FlashAttnFwdSm90INS1_25CollectiveMainloopFwdSm90ILi2EN4cute5tupleIJNS5_1CILi1EEES8_S8_EEENS6_IJNS7_ILi64EEESA_SA_EEELi512ENS_10bfloat16_tEfNS_4arch4Sm90ELb0ELb1ELb0ELb1ELb0ELb1ELb0ELb0ELb0ELb1ELb1ELb0EEENS1_21CollectiveEpilogueFwdINS6_IJSA_NS7_ILi512EEESA_EEES9_SC_SE_Li256ELb1ELb1ELb1ELb0EEENS1_36VarlenDynamicPersistentTileSchedulerILi64ELi64ELi256ELi128ELb1ELb1ELb1ELb1ELb0ELb1EEEEEEEEEvNT_6ParamsE,@"STO_CUDA_ENTRY STV_DEFAULT"
_ZN7cutlass13device_kernelIN5flash11enable_sm90INS1_16FlashAttnFwdSm90INS1_25CollectiveMainloopFwdSm90ILi2EN4cute5tupleIJNS5_1CILi1EEES8_S8_EEENS6_IJNS7_ILi64EEESA_SA_EEELi512ENS_10bfloat16_tEfNS_4arch4Sm90ELb0ELb1ELb0ELb1ELb0ELb1ELb0ELb0ELb0ELb1ELb1ELb0EEENS1_21CollectiveEpilogueFwdINS6_IJSA_NS7_ILi512EEESA_EEES9_SC_SE_Li256ELb1ELb1ELb1ELb0EEENS1_36VarlenDynamicPersistentTileSchedulerILi64ELi64ELi256ELi128ELb1ELb1ELb1ELb1ELb0ELb1EEEEEEEEEvNT_6ParamsE:
[----:B------:R-:W-:Y:S01]  /*0000*/  LDC R1, c[0x0][0x37c] ;  /* 0x0000df00ff017b82 */ /* 0x000fe20000000800 */
[----:B------:R-:W-:Y:S05]  /*0010*/  EXIT ;  /* 0x000000000000794d */ /* 0x000fea0003800000 */
.L_x_9:
        /* <DEDUP_REMOVED lines=14> */
.L_x_27:


//--------------------- .text._ZN7cutlass13device_kernelIN5flash11enable_sm90INS1_16FlashAttnFwdSm90INS1_25CollectiveMainloopFwdSm90ILi2EN4cute5tupleIJNS5_1CILi1EEES8_S8_EEENS6_IJNS7_ILi64EEESA_SA_EEELi512ENS_10bfloat16_tEfNS_4arch4Sm90ELb0ELb1ELb0ELb1ELb0ELb0ELb1ELb0ELb0ELb1ELb1ELb0EEENS1_21CollectiveEpilogueFwdINS6_IJSA_NS7_ILi512EEESA_EEES9_SC_SE_Li256ELb1ELb1ELb1ELb0EEENS1_36VarlenDynamicPersistentTileSchedulerILi64ELi64ELi256ELi128ELb1ELb1ELb1ELb1ELb0ELb1EEEEEEEEEvNT_6ParamsE --------------------------
	.section	.text._ZN7cutlass13device_kernelIN5flash11enable_sm90INS1_16FlashAttnFwdSm90INS1_25CollectiveMainloopFwdSm90ILi2EN4cute5tupleIJNS5_1CILi1EEES8_S8_EEENS6_IJNS7_ILi64EEESA_SA_EEELi512ENS_10bfloat16_tEfNS_4arch4Sm90ELb0ELb1ELb0ELb1ELb0ELb0ELb1ELb0ELb0ELb1ELb1ELb0EEENS1_21CollectiveEpilogueFwdINS6_IJSA_NS7_ILi512EEESA_EEES9_SC_SE_Li256ELb1ELb1ELb1ELb0EEENS1_36VarlenDynamicPersistentTileSchedulerILi64ELi64ELi256ELi128ELb1ELb1ELb1ELb1ELb0ELb1EEEEEEEEEvNT_6ParamsE,"ax",@progbits
	.align	128
.text._ZN7cutlass13device_kernelIN5flash11enable_sm90INS1_16FlashAttnFwdSm90INS1_25CollectiveMainloopFwdSm90ILi2EN4cute5tupleIJNS5_1CILi1EEES8_S8_EEENS6_IJNS7_ILi64EEESA_SA_EEELi512ENS_10bfloat16_tEfNS_4arch4Sm90ELb0ELb1ELb0ELb1ELb0ELb0ELb1ELb0ELb0ELb1ELb1ELb0EEENS1_21CollectiveEpilogueFwdINS6_IJSA_NS7_ILi512EEESA_EEES9_SC_SE_Li256ELb1ELb1ELb1ELb0EEENS1_36VarlenDynamicPersistentTileSchedulerILi64ELi64ELi256ELi128ELb1ELb1ELb1ELb1ELb0ELb1EEEEEEEEEvNT_6ParamsE:
        .type           _ZN7cutlass13device_kernelIN5flash11enable_sm90INS1_16FlashAttnFwdSm90INS1_25CollectiveMainloopFwdSm90ILi2EN4cute5tupleIJNS5_1CILi1EEES8_S8_EEENS6_IJNS7_ILi64EEESA_SA_EEELi512ENS_10bfloat16_tEfNS_4arch4Sm90ELb0ELb1ELb0ELb1ELb0ELb0ELb1ELb0ELb0ELb1ELb1ELb0EEENS1_21CollectiveEpilogueFwdINS6_IJSA_NS7_ILi512EEESA_EEES9_SC_SE_Li256ELb1ELb1ELb1ELb0EEENS1_36VarlenDynamicPersistentTileSchedulerILi64ELi64ELi256ELi128ELb1ELb1ELb1ELb1ELb0ELb1EEEEEEEEEvNT_6ParamsE,@function
        .size           _ZN7cutlass13device_kernelIN5flash11enable_sm90INS1_16FlashAttnFwdSm90INS1_25CollectiveMainloopFwdSm90ILi2EN4cute5tupleIJNS5_1CILi1EEES8_S8_EEENS6_IJNS7_ILi64EEESA_SA_EEELi512ENS_10bfloat16_tEfNS_4arch4Sm90ELb0ELb1ELb0ELb1ELb0ELb0ELb1ELb0ELb0ELb1ELb1ELb0EEENS1_21CollectiveEpilogueFwdINS6_IJSA_NS7_ILi512EEESA_EEES9_SC_SE_Li256ELb1ELb1ELb1ELb0EEENS1_36VarlenDynamicPersistentTileSchedulerILi64ELi64ELi256ELi128ELb1ELb1ELb1ELb1ELb0ELb1EEEEEEEEEvNT_6ParamsE,(.L_x_28 - _ZN7cutlass13device_kernelIN5flash11enable_sm90INS1_16FlashAttnFwdSm90INS1_25CollectiveMainloopFwdSm90ILi2EN4cute5tupleIJNS5_1CILi1EEES8_S8_EEENS6_IJNS7_ILi64EEESA_SA_EEELi512ENS_10bfloat16_tEfNS_4arch4Sm90ELb0ELb1ELb0ELb1ELb0ELb0ELb1ELb0ELb0ELb1ELb1ELb0EEENS1_21CollectiveEpilogueFwdINS6_IJSA_NS7_ILi512EEESA_EEES9_SC_SE_Li256ELb1ELb1ELb1ELb0EEENS1_36VarlenDynamicPersistentTileSchedulerILi64ELi64ELi256ELi128ELb1ELb1ELb1ELb1ELb0ELb1EEEEEEEEEvNT_6ParamsE)
        .other          _ZN7cutlass13device_kernelIN5flash11enable_sm90INS1_16FlashAttnFwdSm90INS1_25CollectiveMainloopFwdSm90ILi2EN4cute5tupleIJNS5_1CILi1EEES8_S8_EEENS6_IJNS7_ILi64EEESA_SA_EEELi512ENS_10bfloat16_tEfNS_4arch4Sm90ELb0ELb1ELb0ELb1ELb0ELb0ELb1ELb0ELb0ELb1ELb1ELb0EEENS1_21CollectiveEpilogueFwdINS6_IJSA_NS7_ILi512EEESA_EEES9_SC_SE_Li256ELb1ELb1ELb1ELb0EEENS1_36VarlenDynamicPersistentTileSchedulerILi64ELi64ELi256ELi128ELb1ELb1ELb1ELb1ELb0ELb1EEEEEEEEEvNT_6ParamsE,@"STO_CUDA_ENTRY STV_DEFAULT"
_ZN7cutlass13device_kernelIN5flash11enable_sm90INS1_16FlashAttnFwdSm90INS1_25CollectiveMainloopFwdSm90ILi2EN4cute5tupleIJNS5_1CILi1EEES8_S8_EEENS6_IJNS7_ILi64EEESA_SA_EEELi512ENS_10bfloat16_tEfNS_4arch4Sm90ELb0ELb1ELb0ELb1ELb0ELb0ELb1ELb0ELb0ELb1ELb1ELb0EEENS1_21CollectiveEpilogueFwdINS6_IJSA_NS7_ILi512EEESA_EEES9_SC_SE_Li256ELb1ELb1ELb1ELb0EEENS1_36VarlenDynamicPersistentTileSchedulerILi64ELi64ELi256ELi128ELb1ELb1ELb1ELb1ELb0ELb1EEEEEEEEEvNT_6ParamsE:
[----:B------:R-:W-:Y:S01]  /*0000*/  LDC R1, c[0x0][0x37c] ;  /* 0x0000df00ff017b82 */ /* 0x000fe20000000800 */
[----:B------:R-:W-:Y:S05]  /*0010*/  EXIT ;  /* 0x000000000000794d */ /* 0x000fea0003800000 */
.L_x_10:
        /* <DEDUP_REMOVED lines=14> */
.L_x_28:


//--------------------- .text._ZN7cutlass13device_kernelIN5flash11enable_sm90INS1_16FlashAttnFwdSm90INS1_25CollectiveMainloopFwdSm90ILi2EN4cute5tupleIJNS5_1CILi1EEES8_S8_EEENS6_IJNS7_ILi64EEESA_SA_EEELi512ENS_10bfloat16_tEfNS_4arch4Sm90ELb0ELb1ELb0ELb1ELb0ELb1ELb1ELb0ELb0ELb1ELb1ELb0EEENS1_21CollectiveEpilogueFwdINS6_IJSA_NS7_ILi512EEESA_EEES9_SC_SE_Li256ELb1ELb1ELb1ELb0EEENS1_36VarlenDynamicPersistentTileSchedulerILi64ELi64ELi256ELi128ELb1ELb1ELb1ELb1ELb0ELb1EEEEEEEEEvNT_6ParamsE --------------------------
	.section	.text._ZN7cutlass13device_kernelIN5flash11enable_sm90INS1_16FlashAttnFwdSm90INS1_25CollectiveMainloopFwdSm90ILi2EN4cute5tupleIJNS5_1CILi1EEES8_S8_EEENS6_IJNS7_ILi64EEESA_SA_EEELi512ENS_10bfloat16_tEfNS_4arch4Sm90ELb0ELb1ELb0ELb1ELb0ELb1ELb1ELb0ELb0ELb1ELb1ELb0EEENS1_21CollectiveEpilogueFwdINS6_IJSA_NS7_ILi512EEESA_EEES9_SC_SE_Li256ELb1ELb1ELb1ELb0EEENS1_36VarlenDynamicPersistentTileSchedulerILi64ELi64ELi256ELi128ELb1ELb1ELb1ELb1ELb0ELb1EEEEEEEEEvNT_6ParamsE,"ax",@progbits
	.align	128
.text._ZN7cutlass13device_kernelIN5flash11enable_sm90INS1_16FlashAttnFwdSm90INS1_25CollectiveMainloopFwdSm90ILi2EN4cute5tupleIJNS5_1CILi1EEES8_S8_EEENS6_IJNS7_ILi64EEESA_SA_EEELi512ENS_10bfloat16_tEfNS_4arch4Sm90ELb0ELb1ELb0ELb1ELb0ELb1ELb1ELb0ELb0ELb1ELb1ELb0EEENS1_21CollectiveEpilogueFwdINS6_IJSA_NS7_ILi512EEESA_EEES9_SC_SE_Li256ELb1ELb1ELb1ELb0EEENS1_36VarlenDynamicPersistentTileSchedulerILi64ELi64ELi256ELi128ELb1ELb1ELb1ELb1ELb0ELb1EEEEEEEEEvNT_6ParamsE:
        .type           _ZN7cutlass13device_kernelIN5flash11enable_sm90INS1_16FlashAttnFwdSm90INS1_25CollectiveMainloopFwdSm90ILi2EN4cute5tupleIJNS5_1CILi1EEES8_S8_EEENS6_IJNS7_ILi64EEESA_SA_EEELi512ENS_10bfloat16_tEfNS_4arch4Sm90ELb0ELb1ELb0ELb1ELb0ELb1ELb1ELb0ELb0ELb1ELb1ELb0EEENS1_21CollectiveEpilogueFwdINS6_IJSA_NS7_ILi512EEESA_EEES9_SC_SE_Li256ELb1ELb1ELb1ELb0EEENS1_36VarlenDynamicPersistentTileSchedulerILi64ELi64ELi256ELi128ELb1ELb1ELb1ELb1ELb0ELb1EEEEEEEEEvNT_6ParamsE,@function
        .size           _ZN7cutlass13device_kernelIN5flash11enable_sm90INS1_16FlashAttnFwdSm90INS1_25CollectiveMainloopFwdSm90ILi2EN4cute5tupleIJNS5_1CILi1EEES8_S8_EEENS6_IJNS7_ILi64EEESA_SA_EEELi512ENS_10bfloat16_tEfNS_4arch4Sm90ELb0ELb1ELb0ELb1ELb0ELb1ELb1ELb0ELb0ELb1ELb1ELb0EEENS1_21CollectiveEpilogueFwdINS6_IJSA_NS7_ILi512EEESA_EEES9_SC_SE_Li256ELb1ELb1ELb1ELb0EEENS1_36VarlenDynamicPersistentTileSchedulerILi64ELi64ELi256ELi128ELb1ELb1ELb1ELb1ELb0ELb1EEEEEEEEEvNT_6ParamsE,(.L_x_29 - _ZN7cutlass13device_kernelIN5flash11enable_sm90INS1_16FlashAttnFwdSm90INS1_25CollectiveMainloopFwdSm90ILi2EN4cute5tupleIJNS5_1CILi1EEES8_S8_EEENS6_IJNS7_ILi64EEESA_SA_EEELi512ENS_10bfloat16_tEfNS_4arch4Sm90ELb0ELb1ELb0ELb1ELb0ELb1ELb1ELb0ELb0ELb1ELb1ELb0EEENS1_21CollectiveEpilogueFwdINS6_IJSA_NS7_ILi512EEESA_EEES9_SC_SE_Li256ELb1ELb1ELb1ELb0EEENS1_36VarlenDynamicPersistentTileSchedulerILi64ELi64ELi256ELi128ELb1ELb1ELb1ELb1ELb0ELb1EEEEEEEEEvNT_6ParamsE)
        .other          _ZN7cutlass13device_kernelIN5flash11enable_sm90INS1_16FlashAttnFwdSm90INS1_25CollectiveMainloopFwdSm90ILi2EN4cute5tupleIJNS5_1CILi1EEES8_S8_EEENS6_IJNS7_ILi64EEESA_SA_EEELi512ENS_10bfloat16_tEfNS_4arch4Sm90ELb0ELb1ELb0ELb1ELb0ELb1ELb1ELb0ELb0ELb1ELb1ELb0EEENS1_21CollectiveEpilogueFwdINS6_IJSA_NS7_ILi512EEESA_EEES9_SC_SE_Li256ELb1ELb1ELb1ELb0EEENS1_36VarlenDynamicPersistentTileSchedulerILi64ELi64ELi256ELi128ELb1ELb1ELb1ELb1ELb0ELb1EEEEEEEEEvNT_6ParamsE,@"STO_CUDA_ENTRY STV_DEFAULT"
_ZN7cutlass13device_kernelIN5flash11enable_sm90INS1_16FlashAttnFwdSm90INS1_25CollectiveMainloopFwdSm90ILi2EN4cute5tupleIJNS5_1CILi1EEES8_S8_EEENS6_IJNS7_ILi64EEESA_SA_EEELi512ENS_10bfloat16_tEfNS_4arch4Sm90ELb0ELb1ELb0ELb1ELb0ELb1ELb1ELb0ELb0ELb1ELb1ELb0EEENS1_21CollectiveEpilogueFwdINS6_IJSA_NS7_ILi512EEESA_EEES9_SC_SE_Li256ELb1ELb1ELb1ELb0EEENS1_36VarlenDynamicPersistentTileSchedulerILi64ELi64ELi256ELi128ELb1ELb1ELb1ELb1ELb0ELb1EEEEEEEEEvNT_6ParamsE:
[----:B------:R-:W-:Y:S01]  /*0000*/  LDC R1, c[0x0][0x37c] ;  /* 0x0000df00ff017b82 */ /* 0x000fe20000000800 */
[----:B------:R-:W-:Y:S05]  /*0010*/  EXIT ;  /* 0x000000000000794d */ /* 0x000fea0003800000 */
.L_x_11:
        /* <DEDUP_REMOVED lines=14> */
.L_x_29:


//--------------------- .text._ZN7cutlass13device_kernelIN5flash11enable_sm90INS1_16FlashAttnFwdSm90INS1_25CollectiveMainloopFwdSm90ILi2EN4cute5tupleIJNS5_1CILi1EEES8_S8_EEENS6_IJNS7_ILi64EEESA_SA_EEELi512ENS_10bfloat16_tEfNS_4arch4Sm90ELb1ELb0ELb0ELb0ELb0ELb0ELb0ELb0ELb0ELb1ELb1ELb0EEENS1_21CollectiveEpilogueFwdINS6_IJSA_NS7_ILi512EEESA_EEES9_SC_SE_Li256ELb0ELb1ELb1ELb0EEENS1_19SingleTileSchedulerILb0ELb1ELb1ELi64EEEEEEEEEvNT_6ParamsE --------------------------
	.section	.text._ZN7cutlass13device_kernelIN5flash11enable_sm90INS1_16FlashAttnFwdSm90INS1_25CollectiveMainloopFwdSm90ILi2EN4cute5tupleIJNS5_1CILi1EEES8_S8_EEENS6_IJNS7_ILi64EEESA_SA_EEELi512ENS_10bfloat16_tEfNS_4arch4Sm90ELb1ELb0ELb0ELb0ELb0ELb0ELb0ELb0ELb0ELb1ELb1ELb0EEENS1_21CollectiveEpilogueFwdINS6_IJSA_NS7_ILi512EEESA_EEES9_SC_SE_Li256ELb0ELb1ELb1ELb0EEENS1_19SingleTileSchedulerILb0ELb1ELb1ELi64EEEEEEEEEvNT_6ParamsE,"ax",@progbits
	.align	128
.text._ZN7cutlass13device_kernelIN5flash11enable_sm90INS1_16FlashAttnFwdSm90INS1_25CollectiveMainloopFwdSm90ILi2EN4cute5tupleIJNS5_1CILi1EEES8_S8_EEENS6_IJNS7_ILi64EEESA_SA_EEELi512ENS_10bfloat16_tEfNS_4arch4Sm90ELb1ELb0ELb0ELb0ELb0ELb0ELb0ELb0ELb0ELb1ELb1ELb0EEENS1_21CollectiveEpilogueFwdINS6_IJSA_NS7_ILi512EEESA_EEES9_SC_SE_Li256ELb0ELb1ELb1ELb0EEENS1_19SingleTileSchedulerILb0ELb1ELb1ELi64EEEEEEEEEvNT_6ParamsE:
        .type           _ZN7cutlass13device_kernelIN5flash11enable_sm90INS1_16FlashAttnFwdSm90INS1_25CollectiveMainloopFwdSm90ILi2EN4cute5tupleIJNS5_1CILi1EEES8_S8_EEENS6_IJNS7_ILi64EEESA_SA_EEELi512ENS_10bfloat16_tEfNS_4arch4Sm90ELb1ELb0ELb0ELb0ELb0ELb0ELb0ELb0ELb0ELb1ELb1ELb0EEENS1_21CollectiveEpilogueFwdINS6_IJSA_NS7_ILi512EEESA_EEES9_SC_SE_Li256ELb0ELb1ELb1ELb0EEENS1_19SingleTileSchedulerILb0ELb1ELb1ELi64EEEEEEEEEvNT_6ParamsE,@function
        .size           _ZN7cutlass13device_kernelIN5flash11enable_sm90INS1_16FlashAttnFwdSm90INS1_25CollectiveMainloopFwdSm90ILi2EN4cute5tupleIJNS5_1CILi1EEES8_S8_EEENS6_IJNS7_ILi64EEESA_SA_EEELi512ENS_10bfloat16_tEfNS_4arch4Sm90ELb1ELb0ELb0ELb0ELb0ELb0ELb0ELb0ELb0ELb1ELb1ELb0EEENS1_21CollectiveEpilogueFwdINS6_IJSA_NS7_ILi512EEESA_EEES9_SC_SE_Li256ELb0ELb1ELb1ELb0EEENS1_19SingleTileSchedulerILb0ELb1ELb1ELi64EEEEEEEEEvNT_6ParamsE,(.L_x_30 - _ZN7cutlass13device_kernelIN5flash11enable_sm90INS1_16FlashAttnFwdSm90INS1_25CollectiveMainloopFwdSm90ILi2EN4cute5tupleIJNS5_1CILi1EEES8_S8_EEENS6_IJNS7_ILi64EEESA_SA_EEELi512ENS_10bfloat16_tEfNS_4arch4Sm90ELb1ELb0ELb0ELb0ELb0ELb0ELb0ELb0ELb0ELb1ELb1ELb0EEENS1_21CollectiveEpilogueFwdINS6_IJSA_NS7_ILi512EEESA_EEES9_SC_SE_Li256ELb0ELb1ELb1ELb0EEENS1_19SingleTileSchedulerILb0ELb1ELb1ELi64EEEEEEEEEvNT_6ParamsE)
        .other          _ZN7cutlass13device_kernelIN5flash11enable_sm90INS1_16FlashAttnFwdSm90INS1_25CollectiveMainloopFwdSm90ILi2EN4cute5tupleIJNS5_1CILi1EEES8_S8_EEENS6_IJNS7_ILi64EEESA_SA_EEELi512ENS_10bfloat16_tEfNS_4arch4Sm90ELb1ELb0ELb0ELb0ELb0ELb0ELb0ELb0ELb0ELb1ELb1ELb0EEENS1_21CollectiveEpilogueFwdINS6_IJSA_NS7_ILi512EEESA_EEES9_SC_SE_Li256ELb0ELb1ELb1ELb0EEENS1_19SingleTileSchedulerILb0ELb1ELb1ELi64EEEEEEEEEvNT_6ParamsE,@"STO_CUDA_ENTRY STV_DEFAULT"
_ZN7cutlass13device_kernelIN5flash11enable_sm90INS1_16FlashAttnFwdSm90INS1_25CollectiveMainloopFwdSm90ILi2EN4cute5tupleIJNS5_1CILi1EEES8_S8_EEENS6_IJNS7_ILi64EEESA_SA_EEELi512ENS_10bfloat16_tEfNS_4arch4Sm90ELb1ELb0ELb0ELb0ELb0ELb0ELb0ELb0ELb0ELb1ELb1ELb0EEENS1_21CollectiveEpilogueFwdINS6_IJSA_NS7_ILi512EEESA_EEES9_SC_SE_Li256ELb0ELb1ELb1ELb0EEENS1_19SingleTileSchedulerILb0ELb1ELb1ELi64EEEEEEEEEvNT_6ParamsE:
[----:B------:R-:W-:Y:S01]  /*0000*/  LDC R1, c[0x0][0x37c] ;  /* 0x0000df00ff017b82 */ /* 0x000fe20000000800 */
[----:B------:R-:W-:Y:S05]  /*0010*/  EXIT ;  /* 0x000000000000794d */ /* 0x000fea0003800000 */
.L_x_12:
        /* <DEDUP_REMOVED lines=14> */
.L_x_30:


//--------------------- .text._ZN7cutlass13device_kernelIN5flash11enable_sm90INS1_16FlashAttnFwdSm90INS1_25CollectiveMainloopFwdSm90ILi2EN4cute5tupleIJNS5_1CILi1EEES8_S8_EEENS6_IJNS7_ILi64EEESA_SA_EEELi512ENS_10bfloat16_tEfNS_4arch4Sm90ELb1ELb0ELb0ELb0ELb0ELb0ELb1ELb0ELb0ELb1ELb1ELb0EEENS1_21CollectiveEpilogueFwdINS6_IJSA_NS7_ILi512EEESA_EEES9_SC_SE_Li256ELb0ELb1ELb1ELb0EEENS1_19SingleTileSchedulerILb0ELb1ELb1ELi64EEEEEEEEEvNT_6ParamsE --------------------------
	.section	.text._ZN7cutlass13device_kernelIN5flash11enable_sm90INS1_16FlashAttnFwdSm90INS1_25CollectiveMainloopFwdSm90ILi2EN4cute5tupleIJNS5_1CILi1EEES8_S8_EEENS6_IJNS7_ILi64EEESA_SA_EEELi512ENS_10bfloat16_tEfNS_4arch4Sm90ELb1ELb0ELb0ELb0ELb0ELb0ELb1ELb0ELb0ELb1ELb1ELb0EEENS1_21CollectiveEpilogueFwdINS6_IJSA_NS7_ILi512EEESA_EEES9_SC_SE_Li256ELb0ELb1ELb1ELb0EEENS1_19SingleTileSchedulerILb0ELb1ELb1ELi64EEEEEEEEEvNT_6ParamsE,"ax",@progbits
	.align	128
.text._ZN7cutlass13device_kernelIN5flash11enable_sm90INS1_16FlashAttnFwdSm90INS1_25CollectiveMainloopFwdSm90ILi2EN4cute5tupleIJNS5_1CILi1EEES8_S8_EEENS6_IJNS7_ILi64EEESA_SA_EEELi512ENS_10bfloat16_tEfNS_4arch4Sm90ELb1ELb0ELb0ELb0ELb0ELb0ELb1ELb0ELb0ELb1ELb1ELb0EEENS1_21CollectiveEpilogueFwdINS6_IJSA_NS7_ILi512EEESA_EEES9_SC_SE_Li256ELb0ELb1ELb1ELb0EEENS1_19SingleTileSchedulerILb0ELb1ELb1ELi64EEEEEEEEEvNT_6ParamsE:
        .type           _ZN7cutlass13device_kernelIN5flash11enable_sm90INS1_16FlashAttnFwdSm90INS1_25CollectiveMainloopFwdSm90ILi2EN4cute5tupleIJNS5_1CILi1EEES8_S8_EEENS6_IJNS7_ILi64EEESA_SA_EEELi512ENS_10bfloat16_tEfNS_4arch4Sm90ELb1ELb0ELb0ELb0ELb0ELb0ELb1ELb0ELb0ELb1ELb1ELb0EEENS1_21CollectiveEpilogueFwdINS6_IJSA_NS7_ILi512EEESA_EEES9_SC_SE_Li256ELb0ELb1ELb1ELb0EEENS1_19SingleTileSchedulerILb0ELb1ELb1ELi64EEEEEEEEEvNT_6ParamsE,@function
        .size           _ZN7cutlass13device_kernelIN5flash11enable_sm90INS1_16FlashAttnFwdSm90INS1_25CollectiveMainloopFwdSm90ILi2EN4cute5tupleIJNS5_1CILi1EEES8_S8_EEENS6_IJNS7_ILi64EEESA_SA_EEELi512ENS_10bfloat16_tEfNS_4arch4Sm90ELb1ELb0ELb0ELb0ELb0ELb0ELb1ELb0ELb0ELb1ELb1ELb0EEENS1_21CollectiveEpilogueFwdINS6_IJSA_NS7_ILi512EEESA_EEES9_SC_SE_Li256ELb0ELb1ELb1ELb0EEENS1_19SingleTileSchedulerILb0ELb1ELb1ELi64EEEEEEEEEvNT_6ParamsE,(.L_x_31 - _ZN7cutlass13device_kernelIN5flash11enable_sm90INS1_16FlashAttnFwdSm90INS1_25CollectiveMainloopFwdSm90ILi2EN4cute5tupleIJNS5_1CILi1EEES8_S8_EEENS6_IJNS7_ILi64EEESA_SA_EEELi512ENS_10bfloat16_tEfNS_4arch4Sm90ELb1ELb0ELb0ELb0ELb0ELb0ELb1ELb0ELb0ELb1ELb1ELb0EEENS1_21CollectiveEpilogueFwdINS6_IJSA_NS7_ILi512EEESA_EEES9_SC_SE_Li256ELb0ELb1ELb1ELb0EEENS1_19SingleTileSchedulerILb0ELb1ELb1ELi64EEEEEEEEEvNT_6ParamsE)
        .other          _ZN7cutlass13device_kernelIN5flash11enable_sm90INS1_16FlashAttnFwdSm90INS1_25CollectiveMainloopFwdSm90ILi2EN4cute5tupleIJNS5_1CILi1EEES8_S8_EEENS6_IJNS7_ILi64EEESA_SA_EEELi512ENS_10bfloat16_tEfNS_4arch4Sm90ELb1ELb0ELb0ELb0ELb0ELb0ELb1ELb0ELb0ELb1ELb1ELb0EEENS1_21CollectiveEpilogueFwdINS6_IJSA_NS7_ILi512EEESA_EEES9_SC_SE_Li256ELb0ELb1ELb1ELb0EEENS1_19SingleTileSchedulerILb0ELb1ELb1ELi64EEEEEEEEEvNT_6ParamsE,@"STO_CUDA_ENTRY STV_DEFAULT"
_ZN7cutlass13device_kernelIN5flash11enable_sm90INS1_16FlashAttnFwdSm90INS1_25CollectiveMainloopFwdSm90ILi2EN4cute5tupleIJNS5_1CILi1EEES8_S8_EEENS6_IJNS7_ILi64EEESA_SA_EEELi512ENS_10bfloat16_tEfNS_4arch4Sm90ELb1ELb0ELb0ELb0ELb0ELb0ELb1ELb0ELb0ELb1ELb1ELb0EEENS1_21CollectiveEpilogueFwdINS6_IJSA_NS7_ILi512EEESA_EEES9_SC_SE_Li256ELb0ELb1ELb1ELb0EEENS1_19SingleTileSchedulerILb0ELb1ELb1ELi64EEEEEEEEEvNT_6ParamsE:
[----:B------:R-:W-:Y:S01]  /*0000*/  LDC R1, c[0x0][0x37c] ;  /* 0x0000df00ff017b82 */ /* 0x000fe20000000800 */
[----:B------:R-:W-:Y:S05]  /*0010*/  EXIT ;  /* 0x000000000000794d */ /* 0x000fea0003800000 */
.L_x_13:
        /* <DEDUP_REMOVED lines=14> */
.L_x_31:


//--------------------- .text._ZN7cutlass13device_kernelIN5flash11enable_sm90INS1_16FlashAttnFwdSm90INS1_25CollectiveMainloopFwdSm90ILi2EN4cute5tupleIJNS5_1CILi1EEES8_S8_EEENS6_IJNS7_ILi64EEESA_SA_EEELi512ENS_10bfloat16_tEfNS_4arch4Sm90ELb1ELb0ELb0ELb1ELb0ELb0ELb0ELb0ELb0ELb1ELb1ELb0EEENS1_21CollectiveEpilogueFwdINS6_IJSA_NS7_ILi512EEESA_EEES9_SC_SE_Li256ELb1ELb1ELb1ELb0EEENS1_36VarlenDynamicPersistentTileSchedulerILi64ELi64ELi256ELi128ELb1ELb1ELb1ELb1ELb1ELb1EEEEEEEEEvNT_6ParamsE --------------------------
	.section	.text._ZN7cutlass13device_kernelIN5flash11enable_sm90INS1_16FlashAttnFwdSm90INS1_25CollectiveMainloopFwdSm90ILi2EN4cute5tupleIJNS5_1CILi1EEES8_S8_EEENS6_IJNS7_ILi64EEESA_SA_EEELi512ENS_10bfloat16_tEfNS_4arch4Sm90ELb1ELb0ELb0ELb1ELb0ELb0ELb0ELb0ELb0ELb1ELb1ELb0EEENS1_21CollectiveEpilogueFwdINS6_IJSA_NS7_ILi512EEESA_EEES9_SC_SE_Li256ELb1ELb1ELb1ELb0EEENS1_36VarlenDynamicPersistentTileSchedulerILi64ELi64ELi256ELi128ELb1ELb1ELb1ELb1ELb1ELb1EEEEEEEEEvNT_6ParamsE,"ax",@progbits
	.align	128
.text._ZN7cutlass13device_kernelIN5flash11enable_sm90INS1_16FlashAttnFwdSm90INS1_25CollectiveMainloopFwdSm90ILi2EN4cute5tupleIJNS5_1CILi1EEES8_S8_EEENS6_IJNS7_ILi64EEESA_SA_EEELi512ENS_10bfloat16_tEfNS_4arch4Sm90ELb1ELb0ELb0ELb1ELb0ELb0ELb0ELb0ELb0ELb1ELb1ELb0EEENS1_21CollectiveEpilogueFwdINS6_IJSA_NS7_ILi512EEESA_EEES9_SC_SE_Li256ELb1ELb1ELb1ELb0EEENS1_36VarlenDynamicPersistentTileSchedulerILi64ELi64ELi256ELi128ELb1ELb1ELb1ELb1ELb1ELb1EEEEEEEEEvNT_6ParamsE:
        .type           _ZN7cutlass13device_kernelIN5flash11enable_sm90INS1_16FlashAttnFwdSm90INS1_25CollectiveMainloopFwdSm90ILi2EN4cute5tupleIJNS5_1CILi1EEES8_S8_EEENS6_IJNS7_ILi64EEESA_SA_EEELi512ENS_10bfloat16_tEfNS_4arch4Sm90ELb1ELb0ELb0ELb1ELb0ELb0ELb0ELb0ELb0ELb1ELb1ELb0EEENS1_21CollectiveEpilogueFwdINS6_IJSA_NS7_ILi512EEESA_EEES9_SC_SE_Li256ELb1ELb1ELb1ELb0EEENS1_36VarlenDynamicPersistentTileSchedulerILi64ELi64ELi256ELi128ELb1ELb1ELb1ELb1ELb1ELb1EEEEEEEEEvNT_6ParamsE,@function
        .size           _ZN7cutlass13device_kernelIN5flash11enable_sm90INS1_16FlashAttnFwdSm90INS1_25CollectiveMainloopFwdSm90ILi2EN4cute5tupleIJNS5_1CILi1EEES8_S8_EEENS6_IJNS7_ILi64EEESA_SA_EEELi512ENS_10bfloat16_tEfNS_4arch4Sm90ELb1ELb0ELb0ELb1ELb0ELb0ELb0ELb0ELb0ELb1ELb1ELb0EEENS1_21CollectiveEpilogueFwdINS6_IJSA_NS7_ILi512EEESA_EEES9_SC_SE_Li256ELb1ELb1ELb1ELb0EEENS1_36VarlenDynamicPersistentTileSchedulerILi64ELi64ELi256ELi128ELb1ELb1ELb1ELb1ELb1ELb1EEEEEEEEEvNT_6ParamsE,(.L_x_32 - _ZN7cutlass13device_kernelIN5flash11enable_sm90INS1_16FlashAttnFwdSm90INS1_25CollectiveMainloopFwdSm90ILi2EN4cute5tupleIJNS5_1CILi1EEES8_S8_EEENS6_IJNS7_ILi64EEESA_SA_EEELi512ENS_10bfloat16_tEfNS_4arch4Sm90ELb1ELb0ELb0ELb1ELb0ELb0ELb0ELb0ELb0ELb1ELb1ELb0EEENS1_21CollectiveEpilogueFwdINS6_IJSA_NS7_ILi512EEESA_EEES9_SC_SE_Li256ELb1ELb1ELb1ELb0EEENS1_36VarlenDynamicPersistentTileSchedulerILi64ELi64ELi256ELi128ELb1ELb1ELb1ELb1ELb1ELb1EEEEEEEEEvNT_6ParamsE)
        .other          _ZN7cutlass13device_kernelIN5flash11enable_sm90INS1_16FlashAttnFwdSm90INS1_25CollectiveMainloopFwdSm90ILi2EN4cute5tupleIJNS5_1CILi1EEES8_S8_EEENS6_IJNS7_ILi64EEESA_SA_EEELi512ENS_10bfloat16_tEfNS_4arch4Sm90ELb1ELb0ELb0ELb1ELb0ELb0ELb0ELb0ELb0ELb1ELb1ELb0EEENS1_21CollectiveEpilogueFwdINS6_IJSA_NS7_ILi512EEESA_EEES9_SC_SE_Li256ELb1ELb1ELb1ELb0EEENS1_36VarlenDynamicPersistentTileSchedulerILi64ELi64ELi256ELi128ELb1ELb1ELb1ELb1ELb1ELb1EEEEEEEEEvNT_6ParamsE,@"STO_CUDA_ENTRY STV_DEFAULT"
_ZN7cutlass13device_kernelIN5flash11enable_sm90INS1_16FlashAttnFwdSm90INS1_25CollectiveMainloopFwdSm90ILi2EN4cute5tupleIJNS5_1CILi1EEES8_S8_EEENS6_IJNS7_ILi64EEESA_SA_EEELi512ENS_10bfloat16_tEfNS_4arch4Sm90ELb1ELb0ELb0ELb1ELb0ELb0ELb0ELb0ELb0ELb1ELb1ELb0EEENS1_21CollectiveEpilogueFwdINS6_IJSA_NS7_ILi512EEESA_EEES9_SC_SE_Li256ELb1ELb1ELb1ELb0EEENS1_36VarlenDynamicPersistentTileSchedulerILi64ELi64ELi256ELi128ELb1ELb1ELb1ELb1ELb1ELb1EEEEEEEEEvNT_6ParamsE:
[----:B------:R-:W-:Y:S01]  /*0000*/  LDC R1, c[0x0][0x37c] ;  /* 0x0000df00ff017b82 */ /* 0x000fe20000000800 */
[----:B------:R-:W-:Y:S05]  /*0010*/  EXIT ;  /* 0x000000000000794d */ /* 0x000fea0003800000 */
.L_x_14:
        /* <DEDUP_REMOVED lines=14> */
.L_x_32:


//--------------------- .text._ZN7cutlass13device_kernelIN5flash11enable_sm90INS1_16FlashAttnFwdSm90INS1_25CollectiveMainloopFwdSm90ILi2EN4cute5tupleIJNS5_1CILi1EEES8_S8_EEENS6_IJNS7_ILi64EEESA_SA_EEELi512ENS_10bfloat16_tEfNS_4arch4Sm90ELb1ELb0ELb0ELb1ELb0ELb1ELb0ELb0ELb0ELb1ELb1ELb0EEENS1_21CollectiveEpilogueFwdINS6_IJSA_NS7_ILi512EEESA_EEES9_SC_SE_Li256ELb1ELb1ELb1ELb0EEENS1_36VarlenDynamicPersistentTileSchedulerILi64ELi64ELi256ELi128ELb1ELb1ELb1ELb1ELb1ELb1EEEEEEEEEvNT_6ParamsE --------------------------
	.section	.text._ZN7cutlass13device_kernelIN5flash11enable_sm90INS1_16FlashAttnFwdSm90INS1_25CollectiveMainloopFwdSm90ILi2EN4cute5tupleIJNS5_1CILi1EEES8_S8_EEENS6_IJNS7_ILi64EEESA_SA_EEELi512ENS_10bfloat16_tEfNS_4arch4Sm90ELb1ELb0ELb0ELb1ELb0ELb1ELb0ELb0ELb0ELb1ELb1ELb0EEENS1_21CollectiveEpilogueFwdINS6_IJSA_NS7_ILi512EEESA_EEES9_SC_SE_Li256ELb1ELb1ELb1ELb0EEENS1_36VarlenDynamicPersistentTileSchedulerILi64ELi64ELi256ELi128ELb1ELb1ELb1ELb1ELb1ELb1EEEEEEEEEvNT_6ParamsE,"ax",@progbits
	.align	128
.text._ZN7cutlass13device_kernelIN5flash11enable_sm90INS1_16FlashAttnFwdSm90INS1_25CollectiveMainloopFwdSm90ILi2EN4cute5tupleIJNS5_1CILi1EEES8_S8_EEENS6_IJNS7_ILi64EEESA_SA_EEELi512ENS_10bfloat16_tEfNS_4arch4Sm90ELb1ELb0ELb0ELb1ELb0ELb1ELb0ELb0ELb0ELb1ELb1ELb0EEENS1_21CollectiveEpilogueFwdINS6_IJSA_NS7_ILi512EEESA_EEES9_SC_SE_Li256ELb1ELb1ELb1ELb0EEENS1_36VarlenDynamicPersistentTileSchedulerILi64ELi64ELi256ELi128ELb1ELb1ELb1ELb1ELb1ELb1EEEEEEEEEvNT_6ParamsE:
        .type           _ZN7cutlass13device_kernelIN5flash11enable_sm90INS1_16FlashAttnFwdSm90INS1_25CollectiveMainloopFwdSm90ILi2EN4cute5tupleIJNS5_1CILi1EEES8_S8_EEENS6_IJNS7_ILi64EEESA_SA_EEELi512ENS_10bfloat16_tEfNS_4arch4Sm90ELb1ELb0ELb0ELb1ELb0ELb1ELb0ELb0ELb0ELb1ELb1ELb0EEENS1_21CollectiveEpilogueFwdINS6_IJSA_NS7_ILi512EEESA_EEES9_SC_SE_Li256ELb1ELb1ELb1ELb0EEENS1_36VarlenDynamicPersistentTileSchedulerILi64ELi64ELi256ELi128ELb1ELb1ELb1ELb1ELb1ELb1EEEEEEEEEvNT_6ParamsE,@function
        .size           _ZN7cutlass13device_kernelIN5flash11enable_sm90INS1_16FlashAttnFwdSm90INS1_25CollectiveMainloopFwdSm90ILi2EN4cute5tupleIJNS5_1CILi1EEES8_S8_EEENS6_IJNS7_ILi64EEESA_SA_EEELi512ENS_10bfloat16_tEfNS_4arch4Sm90ELb1ELb0ELb0ELb1ELb0ELb1ELb0ELb0ELb0ELb1ELb1ELb0EEENS1_21CollectiveEpilogueFwdINS6_IJSA_NS7_ILi512EEESA_EEES9_SC_SE_Li256ELb1ELb1ELb1ELb0EEENS1_36VarlenDynamicPersistentTileSchedulerILi64ELi64ELi256ELi128ELb1ELb1ELb1ELb1ELb1ELb1EEEEEEEEEvNT_6ParamsE,(.L_x_33 - _ZN7cutlass13device_kernelIN5flash11enable_sm90INS1_16FlashAttnFwdSm90INS1_25CollectiveMainloopFwdSm90ILi2EN4cute5tupleIJNS5_1CILi1EEES8_S8_EEENS6_IJNS7_ILi64EEESA_SA_EEELi512ENS_10bfloat16_tEfNS_4arch4Sm90ELb1ELb0ELb0ELb1ELb0ELb1ELb0ELb0ELb0ELb1ELb1ELb0EEENS1_21CollectiveEpilogueFwdINS6_IJSA_NS7_ILi512EEESA_EEES9_SC_SE_Li256ELb1ELb1ELb1ELb0EEENS1_36VarlenDynamicPersistentTileSchedulerILi64ELi64ELi256ELi128ELb1ELb1ELb1ELb1ELb1ELb1EEEEEEEEEvNT_6ParamsE)
        .other          _ZN7cutlass13device_kernelIN5flash11enable_sm90INS1_16FlashAttnFwdSm90INS1_25CollectiveMainloopFwdSm90ILi2EN4cute5tupleIJNS5_1CILi1EEES8_S8_EEENS6_IJNS7_ILi64EEESA_SA_EEELi512ENS_10bfloat16_tEfNS_4arch4Sm90ELb1ELb0ELb0ELb1ELb0ELb1ELb0ELb0ELb0ELb1ELb1ELb0EEENS1_21CollectiveEpilogueFwdINS6_IJSA_NS7_ILi512EEESA_EEES9_SC_SE_Li256ELb1ELb1ELb1ELb0EEENS1_36VarlenDynamicPersistentTileSchedulerILi64ELi64ELi256ELi128ELb1ELb1ELb1ELb1ELb1ELb1EEEEEEEEEvNT_6ParamsE,@"STO_CUDA_ENTRY STV_DEFAULT"
_ZN7cutlass13device_kernelIN5flash11enable_sm90INS1_16FlashAttnFwdSm90INS1_25CollectiveMainloopFwdSm90ILi2EN4cute5tupleIJNS5_1CILi1EEES8_S8_EEENS6_IJNS7_ILi64EEESA_SA_EEELi512ENS_10bfloat16_tEfNS_4arch4Sm90ELb1ELb0ELb0ELb1ELb0ELb1ELb0ELb0ELb0ELb1ELb1ELb0EEENS1_21CollectiveEpilogueFwdINS6_IJSA_NS7_ILi512EEESA_EEES9_SC_SE_Li256ELb1ELb1ELb1ELb0EEENS1_36VarlenDynamicPersistentTileSchedulerILi64ELi64ELi256ELi128ELb1ELb1ELb1ELb1ELb1ELb1EEEEEEEEEvNT_6ParamsE:
[----:B------:R-:W-:Y:S01]  /*0000*/  LDC R1, c[0x0][0x37c] ;  /* 0x0000df00ff017b82 */ /* 0x000fe20000000800 */
[----:B------:R-:W-:Y:S05]  /*0010*/  EXIT ;  /* 0x000000000000794d */ /* 0x000fea0003800000 */
.L_x_15:
        /* <DEDUP_REMOVED lines=14> */
.L_x_33:


//--------------------- .text._ZN7cutlass13device_kernelIN5flash11enable_sm90INS1_16FlashAttnFwdSm90INS1_25CollectiveMainloopFwdSm90ILi2EN4cute5tupleIJNS5_1CILi1EEES8_S8_EEENS6_IJNS7_ILi64EEESA_SA_EEELi512ENS_10bfloat16_tEfNS_4arch4Sm90ELb1ELb0ELb0ELb1ELb0ELb0ELb1ELb0ELb0ELb1ELb1ELb0EEENS1_21CollectiveEpilogueFwdINS6_IJSA_NS7_ILi512EEESA_EEES9_SC_SE_Li256ELb1ELb1ELb1ELb0EEENS1_36VarlenDynamicPersistentTileSchedulerILi64ELi64ELi256ELi128ELb1ELb1ELb1ELb1ELb1ELb1EEEEEEEEEvNT_6ParamsE --------------------------
	.section	.text._ZN7cutlass13device_kernelIN5flash11enable_sm90INS1_16FlashAttnFwdSm90INS1_25CollectiveMainloopFwdSm90ILi2EN4cute5tupleIJNS5_1CILi1EEES8_S8_EEENS6_IJNS7_ILi64EEESA_SA_EEELi512ENS_10bfloat16_tEfNS_4arch4Sm90ELb1ELb0ELb0ELb1ELb0ELb0ELb1ELb0ELb0ELb1ELb1ELb0EEENS1_21CollectiveEpilogueFwdINS6_IJSA_NS7_ILi512EEESA_EEES9_SC_SE_Li256ELb1ELb1ELb1ELb0EEENS1_36VarlenDynamicPersistentTileSchedulerILi64ELi64ELi256ELi128ELb1ELb1ELb1ELb1ELb1ELb1EEEEEEEEEvNT_6ParamsE,"ax",@progbits
	.align	128
.text._ZN7cutlass13device_kernelIN5flash11enable_sm90INS1_16FlashAttnFwdSm90INS1_25CollectiveMainloopFwdSm90ILi2EN4cute5tupleIJNS5_1CILi1EEES8_S8_EEENS6_IJNS7_ILi64EEESA_SA_EEELi512ENS_10bfloat16_tEfNS_4arch4Sm90ELb1ELb0ELb0ELb1ELb0ELb0ELb1ELb0ELb0ELb1ELb1ELb0EEENS1_21CollectiveEpilogueFwdINS6_IJSA_NS7_ILi512EEESA_EEES9_SC_SE_Li256ELb1ELb1ELb1ELb0EEENS1_36VarlenDynamicPersistentTileSchedulerILi64ELi64ELi256ELi128ELb1ELb1ELb1ELb1ELb1ELb1EEEEEEEEEvNT_6ParamsE:
        .type           _ZN7cutlass13device_kernelIN5flash11enable_sm90INS1_16FlashAttnFwdSm90INS1_25CollectiveMainloopFwdSm90ILi2EN4cute5tupleIJNS5_1CILi1EEES8_S8_EEENS6_IJNS7_ILi64EEESA_SA_EEELi512ENS_10bfloat16_tEfNS_4arch4Sm90ELb1ELb0ELb0ELb1ELb0ELb0ELb1ELb0ELb0ELb1ELb1ELb0EEENS1_21CollectiveEpilogueFwdINS6_IJSA_NS7_ILi512EEESA_EEES9_SC_SE_Li256ELb1ELb1ELb1ELb0EEENS1_36VarlenDynamicPersistentTileSchedulerILi64ELi64ELi256ELi128ELb1ELb1ELb1ELb1ELb1ELb1EEEEEEEEEvNT_6ParamsE,@function
        .size           _ZN7cutlass13device_kernelIN5flash11enable_sm90INS1_16FlashAttnFwdSm90INS1_25CollectiveMainloopFwdSm90ILi2EN4cute5tupleIJNS5_1CILi1EEES8_S8_EEENS6_IJNS7_ILi64EEESA_SA_EEELi512ENS_10bfloat16_tEfNS_4arch4Sm90ELb1ELb0ELb0ELb1ELb0ELb0ELb1ELb0ELb0ELb1ELb1ELb0EEENS1_21CollectiveEpilogueFwdINS6_IJSA_NS7_ILi512EEESA_EEES9_SC_SE_Li256ELb1ELb1ELb1ELb0EEENS1_36VarlenDynamicPersistentTileSchedulerILi64ELi64ELi256ELi128ELb1ELb1ELb1ELb1ELb1ELb1EEEEEEEEEvNT_6ParamsE,(.L_x_34 - _ZN7cutlass13device_kernelIN5flash11enable_sm90INS1_16FlashAttnFwdSm90INS1_25CollectiveMainloopFwdSm90ILi2EN4cute5tupleIJNS5_1CILi1EEES8_S8_EEENS6_IJNS7_ILi64EEESA_SA_EEELi512ENS_10bfloat16_tEfNS_4arch4Sm90ELb1ELb0ELb0ELb1ELb0ELb0ELb1ELb0ELb0ELb1ELb1ELb0EEENS1_21CollectiveEpilogueFwdINS6_IJSA_NS7_ILi512EEESA_EEES9_SC_SE_Li256ELb1ELb1ELb1ELb0EEENS1_36VarlenDynamicPersistentTileSchedulerILi64ELi64ELi256ELi128ELb1ELb1ELb1ELb1ELb1ELb1EEEEEEEEEvNT_6ParamsE)
        .other          _ZN7cutlass13device_kernelIN5flash11enable_sm90INS1_16FlashAttnFwdSm90INS1_25CollectiveMainloopFwdSm90ILi2EN4cute5tupleIJNS5_1CILi1EEES8_S8_EEENS6_IJNS7_ILi64EEESA_SA_EEELi512ENS_10bfloat16_tEfNS_4arch4Sm90ELb1ELb0ELb0ELb1ELb0ELb0ELb1ELb0ELb0ELb1ELb1ELb0EEENS1_21CollectiveEpilogueFwdINS6_IJSA_NS7_ILi512EEESA_EEES9_SC_SE_Li256ELb1ELb1ELb1ELb0EEENS1_36VarlenDynamicPersistentTileSchedulerILi64ELi64ELi256ELi128ELb1ELb1ELb1ELb1ELb1ELb1EEEEEEEEEvNT_6ParamsE,@"STO_CUDA_ENTRY STV_DEFAULT"
_ZN7cutlass13device_kernelIN5flash11enable_sm90INS1_16FlashAttnFwdSm90INS1_25CollectiveMainloopFwdSm90ILi2EN4cute5tupleIJNS5_1CILi1EEES8_S8_EEENS6_IJNS7_ILi64EEESA_SA_EEELi512ENS_10bfloat16_tEfNS_4arch4Sm90ELb1ELb0ELb0ELb1ELb0ELb0ELb1ELb0ELb0ELb1ELb1ELb0EEENS1_21CollectiveEpilogueFwdINS6_IJSA_NS7_ILi512EEESA_EEES9_SC_SE_Li256ELb1ELb1ELb1ELb0EEENS1_36VarlenDynamicPersistentTileSchedulerILi64ELi64ELi256ELi128ELb1ELb1ELb1ELb1ELb1ELb1EEEEEEEEEvNT_6ParamsE:
[----:B------:R-:W-:Y:S01]  /*0000*/  LDC R1, c[0x0][0x37c] ;  /* 0x0000df00ff017b82 */ /* 0x000fe20000000800 */
[----:B------:R-:W-:Y:S05]  /*0010*/  EXIT ;  /* 0x000000000000794d */ /* 0x000fea0003800000 */
.L_x_16:
        /* <DEDUP_REMOVED lines=14> */
.L_x_34:


//--------------------- .text._ZN7cutlass13device_kernelIN5flash11enable_sm90INS1_16FlashAttnFwdSm90INS1_25CollectiveMainloopFwdSm90ILi2EN4cute5tupleIJNS5_1CILi1EEES8_S8_EEENS6_IJNS7_ILi64EEESA_SA_EEELi512ENS_10bfloat16_tEfNS_4arch4Sm90ELb1ELb0ELb0ELb1ELb0ELb1ELb1ELb0ELb0ELb1ELb1ELb0EEENS1_21CollectiveEpilogueFwdINS6_IJSA_NS7_ILi512EEESA_EEES9_SC_SE_Li256ELb1ELb1ELb1ELb0EEENS1_36VarlenDynamicPersistentTileSchedulerILi64ELi64ELi256ELi128ELb1ELb1ELb1ELb1ELb1ELb1EEEEEEEEEvNT_6ParamsE --------------------------
	.section	.text._ZN7cutlass13device_kernelIN5flash11enable_sm90INS1_16FlashAttnFwdSm90INS1_25CollectiveMainloopFwdSm90ILi2EN4cute5tupleIJNS5_1CILi1EEES8_S8_EEENS6_IJNS7_ILi64EEESA_SA_EEELi512ENS_10bfloat16_tEfNS_4arch4Sm90ELb1ELb0ELb0ELb1ELb0ELb1ELb1ELb0ELb0ELb1ELb1ELb0EEENS1_21CollectiveEpilogueFwdINS6_IJSA_NS7_ILi512EEESA_EEES9_SC_SE_Li256ELb1ELb1ELb1ELb0EEENS1_36VarlenDynamicPersistentTileSchedulerILi64ELi64ELi256ELi128ELb1ELb1ELb1ELb1ELb1ELb1EEEEEEEEEvNT_6ParamsE,"ax",@progbits
	.align	128
.text._ZN7cutlass13device_kernelIN5flash11enable_sm90INS1_16FlashAttnFwdSm90INS1_25CollectiveMainloopFwdSm90ILi2EN4cute5tupleIJNS5_1CILi1EEES8_S8_EEENS6_IJNS7_ILi64EEESA_SA_EEELi512ENS_10bfloat16_tEfNS_4arch4Sm90ELb1ELb0ELb0ELb1ELb0ELb1ELb1ELb0ELb0ELb1ELb1ELb0EEENS1_21CollectiveEpilogueFwdINS6_IJSA_NS7_ILi512EEESA_EEES9_SC_SE_Li256ELb1ELb1ELb1ELb0EEENS1_36VarlenDynamicPersistentTileSchedulerILi64ELi64ELi256ELi128ELb1ELb1ELb1ELb1ELb1ELb1EEEEEEEEEvNT_6ParamsE:
        .type           _ZN7cutlass13device_kernelIN5flash11enable_sm90INS1_16FlashAttnFwdSm90INS1_25CollectiveMainloopFwdSm90ILi2EN4cute5tupleIJNS5_1CILi1EEES8_S8_EEENS6_IJNS7_ILi64EEESA_SA_EEELi512ENS_10bfloat16_tEfNS_4arch4Sm90ELb1ELb0ELb0ELb1ELb0ELb1ELb1ELb0ELb0ELb1ELb1ELb0EEENS1_21CollectiveEpilogueFwdINS6_IJSA_NS7_ILi512EEESA_EEES9_SC_SE_Li256ELb1ELb1ELb1ELb0EEENS1_36VarlenDynamicPersistentTileSchedulerILi64ELi64ELi256ELi128ELb1ELb1ELb1ELb1ELb1ELb1EEEEEEEEEvNT_6ParamsE,@function
        .size           _ZN7cutlass13device_kernelIN5flash11enable_sm90INS1_16FlashAttnFwdSm90INS1_25CollectiveMainloopFwdSm90ILi2EN4cute5tupleIJNS5_1CILi1EEES8_S8_EEENS6_IJNS7_ILi64EEESA_SA_EEELi512ENS_10bfloat16_tEfNS_4arch4Sm90ELb1ELb0ELb0ELb1ELb0ELb1ELb1ELb0ELb0ELb1ELb1ELb0EEENS1_21CollectiveEpilogueFwdINS6_IJSA_NS7_ILi512EEESA_EEES9_SC_SE_Li256ELb1ELb1ELb1ELb0EEENS1_36VarlenDynamicPersistentTileSchedulerILi64ELi64ELi256ELi128ELb1ELb1ELb1ELb1ELb1ELb1EEEEEEEEEvNT_6ParamsE,(.L_x_35 - _ZN7cutlass13device_kernelIN5flash11enable_sm90INS1_16FlashAttnFwdSm90INS1_25CollectiveMainloopFwdSm90ILi2EN4cute5tupleIJNS5_1CILi1EEES8_S8_EEENS6_IJNS7_ILi64EEESA_SA_EEELi512ENS_10bfloat16_tEfNS_4arch4Sm90ELb1ELb0ELb0ELb1ELb0ELb1ELb1ELb0ELb0ELb1ELb1ELb0EEENS1_21CollectiveEpilogueFwdINS6_IJSA_NS7_ILi512EEESA_EEES9_SC_SE_Li256ELb1ELb1ELb1ELb0EEENS1_36VarlenDynamicPersistentTileSchedulerILi64ELi64ELi256ELi128ELb1ELb1ELb1ELb1ELb1ELb1EEEEEEEEEvNT_6ParamsE)
        .other          _ZN7cutlass13device_kernelIN5flash11enable_sm90INS1_16FlashAttnFwdSm90INS1_25CollectiveMainloopFwdSm90ILi2EN4cute5tupleIJNS5_1CILi1EEES8_S8_EEENS6_IJNS7_ILi64EEESA_SA_EEELi512ENS_10bfloat16_tEfNS_4arch4Sm90ELb1ELb0ELb0ELb1ELb0ELb1ELb1ELb0ELb0ELb1ELb1ELb0EEENS1_21CollectiveEpilogueFwdINS6_IJSA_NS7_ILi512EEESA_EEES9_SC_SE_Li256ELb1ELb1ELb1ELb0EEENS1_36VarlenDynamicPersistentTileSchedulerILi64ELi64ELi256ELi128ELb1ELb1ELb1ELb1ELb1ELb1EEEEEEEEEvNT_6ParamsE,@"STO_CUDA_ENTRY STV_DEFAULT"
_ZN7cutlass13device_kernelIN5flash11enable_sm90INS1_16FlashAttnFwdSm90INS1_25CollectiveMainloopFwdSm90ILi2EN4cute5tupleIJNS5_1CILi1EEES8_S8_EEENS6_IJNS7_ILi64EEESA_SA_EEELi512ENS_10bfloat16_tEfNS_4arch4Sm90ELb1ELb0ELb0ELb1ELb0ELb1ELb1ELb0ELb0ELb1ELb1ELb0EEENS1_21CollectiveEpilogueFwdINS6_IJSA_NS7_ILi512EEESA_EEES9_SC_SE_Li256ELb1ELb1ELb1ELb0EEENS1_36VarlenDynamicPersistentTileSchedulerILi64ELi64ELi256ELi128ELb1ELb1ELb1ELb1ELb1ELb1EEEEEEEEEvNT_6ParamsE:
[----:B------:R-:W-:Y:S01]  /*0000*/  LDC R1, c[0x0][0x37c] ;  /* 0x0000df00ff017b82 */ /* 0x000fe20000000800 */
[----:B------:R-:W-:Y:S05]  /*0010*/  EXIT ;  /* 0x000000000000794d */ /* 0x000fea0003800000 */
.L_x_17:
        /* <DEDUP_REMOVED lines=14> */
.L_x_35:


//--------------------- .nv.shared.reserved.0     --------------------------
	.section	.nv.shared.reserved.0,"aw",@nobits
	.weak		__nv_reservedSMEM_offset_0_alias
	.size		__nv_reservedSMEM_offset_0_alias, 0, 64
	.other		__nv_reservedSMEM_offset_0_alias,@"STO_CUDA_RESERVED_SHARED STV_DEFAULT"
__nv_reservedSMEM_offset_0_alias:
	.zero		0
	.zero		64


//--------------------- .nv.global                --------------------------
	.section	.nv.global,"aw",@nobits
.nv.global:
	.type		_ZN75_INTERNAL_c460b146_39_flash_fwd_hdim64_512_bf16_split_sm90_cu_f3e6f9ee_34664cute1_E,@object
	.size		_ZN75_INTERNAL_c460b146_39_flash_fwd_hdim64_512_bf16_split_sm90_cu_f3e6f9ee_34664cute1_E,(_ZN75_INTERNAL_c460b146_39_flash_fwd_hdim64_512_bf16_split_sm90_cu_f3e6f9ee_34664cuda3std3__45__cpo6cbeginE - _ZN75_INTERNAL_c460b146_39_flash_fwd_hdim64_512_bf16_split_sm90_cu_f3e6f9ee_34664cute1_E)
_ZN75_INTERNAL_c460b146_39_flash_fwd_hdim64_512_bf16_split_sm90_cu_f3e6f9ee_34664cute1_E:
	.zero		1
	.type		_ZN75_INTERNAL_c460b146_39_flash_fwd_hdim64_512_bf16_split_sm90_cu_f3e6f9ee_34664cuda3std3__45__cpo6cbeginE,@object
	.size		_ZN75_INTERNAL_c460b146_39_flash_fwd_hdim64_512_bf16_split_sm90_cu_f3e6f9ee_34664cuda3std3__45__cpo6cbeginE,(_ZN75_INTERNAL_c460b146_39_flash_fwd_hdim64_512_bf16_split_sm90_cu_f3e6f9ee_34664cuda3std3__48in_placeE - _ZN75_INTERNAL_c460b146_39_flash_fwd_hdim64_512_bf16_split_sm90_cu_f3e6f9ee_34664cuda3std3__45__cpo6cbeginE)
_ZN75_INTERNAL_c460b146_39_flash_fwd_hdim64_512_bf16_split_sm90_cu_f3e6f9ee_34664cuda3std3__45__cpo6cbeginE:
	.zero		1
	.type		_ZN75_INTERNAL_c460b146_39_flash_fwd_hdim64_512_bf16_split_sm90_cu_f3e6f9ee_34664cuda3std3__48in_placeE,@object
	.size		_ZN75_INTERNAL_c460b146_39_flash_fwd_hdim64_512_bf16_split_sm90_cu_f3e6f9ee_34664cuda3std3__48in_placeE,(_ZN75_INTERNAL_c460b146_39_flash_fwd_hdim64_512_bf16_split_sm90_cu_f3e6f9ee_34664cuda3std6ranges3__45__cpo9iter_moveE - _ZN75_INTERNAL_c460b146_39_flash_fwd_hdim64_512_bf16_split_sm90_cu_f3e6f9ee_34664cuda3std3__48in_placeE)
_ZN75_INTERNAL_c460b146_39_flash_fwd_hdim64_512_bf16_split_sm90_cu_f3e6f9ee_34664cuda3std3__48in_placeE:
	.zero		1
	.type		_ZN75_INTERNAL_c460b146_39_flash_fwd_hdim64_512_bf16_split_sm90_cu_f3e6f9ee_34664cuda3std6ranges3__45__cpo9iter_moveE,@object
	.size		_ZN75_INTERNAL_c460b146_39_flash_fwd_hdim64_512_bf16_split_sm90_cu_f3e6f9ee_34664cuda3std6ranges3__45__cpo9iter_moveE,(_ZN75_INTERNAL_c460b146_39_flash_fwd_hdim64_512_bf16_split_sm90_cu_f3e6f9ee_34664cuda3std3__45__cpo5beginE - _ZN75_INTERNAL_c460b146_39_flash_fwd_hdim64_512_bf16_split_sm90_cu_f3e6f9ee_34664cuda3std6ranges3__45__cpo9iter_moveE)
_ZN75_INTERNAL_c460b146_39_flash_fwd_hdim64_512_bf16_split_sm90_cu_f3e6f9ee_34664cuda3std6ranges3__45__cpo9iter_moveE:
	.zero		1
	.type		_ZN75_INTERNAL_c460b146_39_flash_fwd_hdim64_512_bf16_split_sm90_cu_f3e6f9ee_34664cuda3std3__45__cpo5beginE,@object
	.size		_ZN75_INTERNAL_c460b146_39_flash_fwd_hdim64_512_bf16_split_sm90_cu_f3e6f9ee_34664cuda3std3__45__cpo5beginE,(_ZN75_INTERNAL_c460b146_39_flash_fwd_hdim64_512_bf16_split_sm90_cu_f3e6f9ee_34664cuda3std3__477_GLOBAL__N__c460b146_39_flash_fwd_hdim64_512_bf16_split_sm90_cu_f3e6f9ee_34666ignoreE - _ZN75_INTERNAL_c460b146_39_flash_fwd_hdim64_512_bf16_split_sm90_cu_f3e6f9ee_34664cuda3std3__45__cpo5beginE)
_ZN75_INTERNAL_c460b146_39_flash_fwd_hdim64_512_bf16_split_sm90_cu_f3e6f9ee_34664cuda3std3__45__cpo5beginE:
	.zero		1
	.type		_ZN75_INTERNAL_c460b146_39_flash_fwd_hdim64_512_bf16_split_sm90_cu_f3e6f9ee_34664cuda3std3__477_GLOBAL__N__c460b146_39_flash_fwd_hdim64_512_bf16_split_sm90_cu_f3e6f9ee_34666ignoreE,@object
	.size		_ZN75_INTERNAL_c460b146_39_flash_fwd_hdim64_512_bf16_split_sm90_cu_f3e6f9ee_34664cuda3std3__477_GLOBAL__N__c460b146_39_flash_fwd_hdim64_512_bf16_split_sm90_cu_f3e6f9ee_34666ignoreE,(_ZN75_INTERNAL_c460b146_39_flash_fwd_hdim64_512_bf16_split_sm90_cu_f3e6f9ee_34664cute7productE - _ZN75_INTERNAL_c460b146_39_flash_fwd_hdim64_512_bf16_split_sm90_cu_f3e6f9ee_34664cuda3std3__477_GLOBAL__N__c460b146_39_flash_fwd_hdim64_512_bf16_split_sm90_cu_f3e6f9ee_34666ignoreE)
_ZN75_INTERNAL_c460b146_39_flash_fwd_hdim64_512_bf16_split_sm90_cu_f3e6f9ee_34664cuda3std3__477_GLOBAL__N__c460b146_39_flash_fwd_hdim64_512_bf16_split_sm90_cu_f3e6f9ee_34666ignoreE:
	.zero		1
	.type		_ZN75_INTERNAL_c460b146_39_flash_fwd_hdim64_512_bf16_split_sm90_cu_f3e6f9ee_34664cute7productE,@object
	.size		_ZN75_INTERNAL_c460b146_39_flash_fwd_hdim64_512_bf16_split_sm90_cu_f3e6f9ee_34664cute7productE,(_ZN75_INTERNAL_c460b146_39_flash_fwd_hdim64_512_bf16_split_sm90_cu_f3e6f9ee_34664cuda3std3__45__cpo3endE - _ZN75_INTERNAL_c460b146_39_flash_fwd_hdim64_512_bf16_split_sm90_cu_f3e6f9ee_34664cute7productE)
_ZN75_INTERNAL_c460b146_39_flash_fwd_hdim64_512_bf16_split_sm90_cu_f3e6f9ee_34664cute7productE:
	.zero		1
	.type		_ZN75_INTERNAL_c460b146_39_flash_fwd_hdim64_512_bf16_split_sm90_cu_f3e6f9ee_34664cuda3std3__45__cpo3endE,@object
	.size		_ZN75_INTERNAL_c460b146_39_flash_fwd_hdim64_512_bf16_split_sm90_cu_f3e6f9ee_34664cuda3std3__45__cpo3endE,(_ZN75_INTERNAL_c460b146_39_flash_fwd_hdim64_512_bf16_split_sm90_cu_f3e6f9ee_34664cuda3std3__419piecewise_constructE - _ZN75_INTERNAL_c460b146_39_flash_fwd_hdim64_512_bf16_split_sm90_cu_f3e6f9ee_34664cuda3std3__45__cpo3endE)
_ZN75_INTERNAL_c460b146_39_flash_fwd_hdim64_512_bf16_split_sm90_cu_f3e6f9ee_34664cuda3std3__45__cpo3endE:
	.zero		1
	.type		_ZN75_INTERNAL_c460b146_39_flash_fwd_hdim64_512_bf16_split_sm90_cu_f3e6f9ee_34664cuda3std3__419piecewise_constructE,@object
	.size		_ZN75_INTERNAL_c460b146_39_flash_fwd_hdim64_512_bf16_split_sm90_cu_f3e6f9ee_34664cuda3std3__419piecewise_constructE,(_ZN75_INTERNAL_c460b146_39_flash_fwd_hdim64_512_bf16_split_sm90_cu_f3e6f9ee_34664cuda3std3__45__cpo4cendE - _ZN75_INTERNAL_c460b146_39_flash_fwd_hdim64_512_bf16_split_sm90_cu_f3e6f9ee_34664cuda3std3__419piecewise_constructE)
_ZN75_INTERNAL_c460b146_39_flash_fwd_hdim64_512_bf16_split_sm90_cu_f3e6f9ee_34664cuda3std3__419piecewise_constructE:
	.zero		1
	.type		_ZN75_INTERNAL_c460b146_39_flash_fwd_hdim64_512_bf16_split_sm90_cu_f3e6f9ee_34664cuda3std3__45__cpo4cendE,@object
	.size		_ZN75_INTERNAL_c460b146_39_flash_fwd_hdim64_512_bf16_split_sm90_cu_f3e6f9ee_34664cuda3std3__45__cpo4cendE,(_ZN75_INTERNAL_c460b146_39_flash_fwd_hdim64_512_bf16_split_sm90_cu_f3e6f9ee_34664cuda3std6ranges3__45__cpo4swapE - _ZN75_INTERNAL_c460b146_39_flash_fwd_hdim64_512_bf16_split_sm90_cu_f3e6f9ee_34664cuda3std3__45__cpo4cendE)
_ZN75_INTERNAL_c460b146_39_flash_fwd_hdim64_512_bf16_split_sm90_cu_f3e6f9ee_34664cuda3std3__45__cpo4cendE:
	.zero		1
	.type		_ZN75_INTERNAL_c460b146_39_flash_fwd_hdim64_512_bf16_split_sm90_cu_f3e6f9ee_34664cuda3std6ranges3__45__cpo4swapE,@object
	.size		_ZN75_INTERNAL_c460b146_39_flash_fwd_hdim64_512_bf16_split_sm90_cu_f3e6f9ee_34664cuda3std6ranges3__45__cpo4swapE,(.L_7 - _ZN75_INTERNAL_c460b146_39_flash_fwd_hdim64_512_bf16_split_sm90_cu_f3e6f9ee_34664cuda3std6ranges3__45__cpo4swapE)
_ZN75_INTERNAL_c460b146_39_flash_fwd_hdim64_512_bf16_split_sm90_cu_f3e6f9ee_34664cuda3std6ranges3__45__cpo4swapE:
	.zero		1
.L_7:


//--------------------- .nv.constant0._ZN7cutlass13device_kernelIN5flash11enable_sm90INS1_16FlashAttnFwdSm90INS1_25CollectiveMainloopFwdSm90ILi2EN4cute5tupleIJNS5_1CILi1EEES8_S8_EEENS6_IJNS7_ILi64EEESA_SA_EEELi512ENS_10bfloat16_tEfNS_4arch4Sm90ELb0ELb0ELb0ELb0ELb0ELb0ELb0ELb0ELb0ELb1ELb1ELb0EEENS1_21CollectiveEpilogueFwdINS6_IJSA_NS7_ILi512EEESA_EEES9_SC_SE_Li256ELb0ELb1ELb1ELb0EEENS1_19SingleTileSchedulerILb0ELb1ELb1ELi64EEEEEEEEEvNT_6ParamsE --------------------------
	.section	.nv.constant0._ZN7cutlass13device_kernelIN5flash11enable_sm90INS1_16FlashAttnFwdSm90INS1_25CollectiveMainloopFwdSm90ILi2EN4cute5tupleIJNS5_1CILi1EEES8_S8_EEENS6_IJNS7_ILi64EEESA_SA_EEELi512ENS_10bfloat16_tEfNS_4arch4Sm90ELb0ELb0ELb0ELb0ELb0ELb0ELb0ELb0ELb0ELb1ELb1ELb0EEENS1_21CollectiveEpilogueFwdINS6_IJSA_NS7_ILi512EEESA_EEES9_SC_SE_Li256ELb0ELb1ELb1ELb0EEENS1_19SingleTileSchedulerILb0ELb1ELb1ELi64EEEEEEEEEvNT_6ParamsE,"a",@progbits
	.sectionflags	@""
	.align	4
.nv.constant0._ZN7cutlass13device_kernelIN5flash11enable_sm90INS1_16FlashAttnFwdSm90INS1_25CollectiveMainloopFwdSm90ILi2EN4cute5tupleIJNS5_1CILi1EEES8_S8_EEENS6_IJNS7_ILi64EEESA_SA_EEELi512ENS_10bfloat16_tEfNS_4arch4Sm90ELb0ELb0ELb0ELb0ELb0ELb0ELb0ELb0ELb0ELb1ELb1ELb0EEENS1_21CollectiveEpilogueFwdINS6_IJSA_NS7_ILi512EEESA_EEES9_SC_SE_Li256ELb0ELb1ELb1ELb0EEENS1_19SingleTileSchedulerILb0ELb1ELb1ELi64EEEEEEEEEvNT_6ParamsE:
	.zero		3456


//--------------------- .nv.constant0._ZN7cutlass13device_kernelIN5flash11enable_sm90INS1_16FlashAttnFwdSm90INS1_25CollectiveMainloopFwdSm90ILi2EN4cute5tupleIJNS5_1CILi1EEES8_S8_EEENS6_IJNS7_ILi64EEESA_SA_EEELi512ENS_10bfloat16_tEfNS_4arch4Sm90ELb0ELb0ELb0ELb0ELb0ELb0ELb1ELb0ELb0ELb1ELb1ELb0EEENS1_21CollectiveEpilogueFwdINS6_IJSA_NS7_ILi512EEESA_EEES9_SC_SE_Li256ELb0ELb1ELb1ELb0EEENS1_19SingleTileSchedulerILb0ELb1ELb1ELi64EEEEEEEEEvNT_6ParamsE --------------------------
	.section	.nv.constant0._ZN7cutlass13device_kernelIN5flash11enable_sm90INS1_16FlashAttnFwdSm90INS1_25CollectiveMainloopFwdSm90ILi2EN4cute5tupleIJNS5_1CILi1EEES8_S8_EEENS6_IJNS7_ILi64EEESA_SA_EEELi512ENS_10bfloat16_tEfNS_4arch4Sm90ELb0ELb0ELb0ELb0ELb0ELb0ELb1ELb0ELb0ELb1ELb1ELb0EEENS1_21CollectiveEpilogueFwdINS6_IJSA_NS7_ILi512EEESA_EEES9_SC_SE_Li256ELb0ELb1ELb1ELb0EEENS1_19SingleTileSchedulerILb0ELb1ELb1ELi64EEEEEEEEEvNT_6ParamsE,"a",@progbits
	.sectionflags	@""
	.align	4
.nv.constant0._ZN7cutlass13device_kernelIN5flash11enable_sm90INS1_16FlashAttnFwdSm90INS1_25CollectiveMainloopFwdSm90ILi2EN4cute5tupleIJNS5_1CILi1EEES8_S8_EEENS6_IJNS7_ILi64EEESA_SA_EEELi512ENS_10bfloat16_tEfNS_4arch4Sm90ELb0ELb0ELb0ELb0ELb0ELb0ELb1ELb0ELb0ELb1ELb1ELb0EEENS1_21CollectiveEpilogueFwdINS6_IJSA_NS7_ILi512EEESA_EEES9_SC_SE_Li256ELb0ELb1ELb1ELb0EEENS1_19SingleTileSchedulerILb0ELb1ELb1ELi64EEEEEEEEEvNT_6ParamsE:
	.zero		3712


//--------------------- .nv.constant0._ZN7cutlass13device_kernelIN5flash11enable_sm90INS1_16FlashAttnFwdSm90INS1_25CollectiveMainloopFwdSm90ILi2EN4cute5tupleIJNS5_1CILi1EEES8_S8_EEENS6_IJNS7_ILi64EEESA_SA_EEELi512ENS_10bfloat16_tEfNS_4arch4Sm90ELb0ELb0ELb0ELb1ELb0ELb0ELb0ELb0ELb0ELb1ELb1ELb0EEENS1_21CollectiveEpilogueFwdINS6_IJSA_NS7_ILi512EEESA_EEES9_SC_SE_Li256ELb1ELb1ELb1ELb0EEENS1_36VarlenDynamicPersistentTileSchedulerILi64ELi64ELi256ELi128ELb1ELb1ELb1ELb0ELb1ELb1EEEEEEEEEvNT_6ParamsE --------------------------
	.section	.nv.constant0._ZN7cutlass13device_kernelIN5flash11enable_sm90INS1_16FlashAttnFwdSm90INS1_25CollectiveMainloopFwdSm90ILi2EN4cute5tupleIJNS5_1CILi1EEES8_S8_EEENS6_IJNS7_ILi64EEESA_SA_EEELi512ENS_10bfloat16_tEfNS_4arch4Sm90ELb0ELb0ELb0ELb1ELb0ELb0ELb0ELb0ELb0ELb1ELb1ELb0EEENS1_21CollectiveEpilogueFwdINS6_IJSA_NS7_ILi512EEESA_EEES9_SC_SE_Li256ELb1ELb1ELb1ELb0EEENS1_36VarlenDynamicPersistentTileSchedulerILi64ELi64ELi256ELi128ELb1ELb1ELb1ELb0ELb1ELb1EEEEEEEEEvNT_6ParamsE,"a",@progbits
	.sectionflags	@""
	.align	4
.nv.constant0._ZN7cutlass13device_kernelIN5flash11enable_sm90INS1_16FlashAttnFwdSm90INS1_25CollectiveMainloopFwdSm90ILi2EN4cute5tupleIJNS5_1CILi1EEES8_S8_EEENS6_IJNS7_ILi64EEESA_SA_EEELi512ENS_10bfloat16_tEfNS_4arch4Sm90ELb0ELb0ELb0ELb1ELb0ELb0ELb0ELb0ELb0ELb1ELb1ELb0EEENS1_21CollectiveEpilogueFwdINS6_IJSA_NS7_ILi512EEESA_EEES9_SC_SE_Li256ELb1ELb1ELb1ELb0EEENS1_36VarlenDynamicPersistentTileSchedulerILi64ELi64ELi256ELi128ELb1ELb1ELb1ELb0ELb1ELb1EEEEEEEEEvNT_6ParamsE:
	.zero		3584


//--------------------- .nv.constant0._ZN7cutlass13device_kernelIN5flash11enable_sm90INS1_16FlashAttnFwdSm90INS1_25CollectiveMainloopFwdSm90ILi2EN4cute5tupleIJNS5_1CILi1EEES8_S8_EEENS6_IJNS7_ILi64EEESA_SA_EEELi512ENS_10bfloat16_tEfNS_4arch4Sm90ELb0ELb0ELb0ELb1ELb0ELb1ELb0ELb0ELb0ELb1ELb1ELb0EEENS1_21CollectiveEpilogueFwdINS6_IJSA_NS7_ILi512EEESA_EEES9_SC_SE_Li256ELb1ELb1ELb1ELb0EEENS1_36VarlenDynamicPersistentTileSchedulerILi64ELi64ELi256ELi128ELb1ELb1ELb1ELb0ELb1ELb1EEEEEEEEEvNT_6ParamsE --------------------------
	.section	.nv.constant0._ZN7cutlass13device_kernelIN5flash11enable_sm90INS1_16FlashAttnFwdSm90INS1_25CollectiveMainloopFwdSm90ILi2EN4cute5tupleIJNS5_1CILi1EEES8_S8_EEENS6_IJNS7_ILi64EEESA_SA_EEELi512ENS_10bfloat16_tEfNS_4arch4Sm90ELb0ELb0ELb0ELb1ELb0ELb1ELb0ELb0ELb0ELb1ELb1ELb0EEENS1_21CollectiveEpilogueFwdINS6_IJSA_NS7_ILi512EEESA_EEES9_SC_SE_Li256ELb1ELb1ELb1ELb0EEENS1_36VarlenDynamicPersistentTileSchedulerILi64ELi64ELi256ELi128ELb1ELb1ELb1ELb0ELb1ELb1EEEEEEEEEvNT_6ParamsE,"a",@progbits
	.sectionflags	@""
	.align	4
.nv.constant0._ZN7cutlass13device_kernelIN5flash11enable_sm90INS1_16FlashAttnFwdSm90INS1_25CollectiveMainloopFwdSm90ILi2EN4cute5tupleIJNS5_1CILi1EEES8_S8_EEENS6_IJNS7_ILi64EEESA_SA_EEELi512ENS_10bfloat16_tEfNS_4arch4Sm90ELb0ELb0ELb0ELb1ELb0ELb1ELb0ELb0ELb0ELb1ELb1ELb0EEENS1_21CollectiveEpilogueFwdINS6_IJSA_NS7_ILi512EEESA_EEES9_SC_SE_Li256ELb1ELb1ELb1ELb0EEENS1_36VarlenDynamicPersistentTileSchedulerILi64ELi64ELi256ELi128ELb1ELb1ELb1ELb0ELb1ELb1EEEEEEEEEvNT_6ParamsE:
	.zero		3584


//--------------------- .nv.constant0._ZN7cutlass13device_kernelIN5flash11enable_sm90INS1_16FlashAttnFwdSm90INS1_25CollectiveMainloopFwdSm90ILi2EN4cute5tupleIJNS5_1CILi1EEES8_S8_EEENS6_IJNS7_ILi64EEESA_SA_EEELi512ENS_10bfloat16_tEfNS_4arch4Sm90ELb0ELb0ELb0ELb1ELb0ELb0ELb1ELb0ELb0ELb1ELb1ELb0EEENS1_21CollectiveEpilogueFwdINS6_IJSA_NS7_ILi512EEESA_EEES9_SC_SE_Li256ELb1ELb1ELb1ELb0EEENS1_36VarlenDynamicPersistentTileSchedulerILi64ELi64ELi256ELi128ELb1ELb1ELb1ELb0ELb1ELb1EEEEEEEEEvNT_6ParamsE --------------------------
	.section	.nv.constant0._ZN7cutlass13device_kernelIN5flash11enable_sm90INS1_16FlashAttnFwdSm90INS1_25CollectiveMainloopFwdSm90ILi2EN4cute5tupleIJNS5_1CILi1EEES8_S8_EEENS6_IJNS7_ILi64EEESA_SA_EEELi512ENS_10bfloat16_tEfNS_4arch4Sm90ELb0ELb0ELb0ELb1ELb0ELb0ELb1ELb0ELb0ELb1ELb1ELb0EEENS1_21CollectiveEpilogueFwdINS6_IJSA_NS7_ILi512EEESA_EEES9_SC_SE_Li256ELb1ELb1ELb1ELb0EEENS1_36VarlenDynamicPersistentTileSchedulerILi64ELi64ELi256ELi128ELb1ELb1ELb1ELb0ELb1ELb1EEEEEEEEEvNT_6ParamsE,"a",@progbits
	.sectionflags	@""
	.align	4
.nv.constant0._ZN7cutlass13device_kernelIN5flash11enable_sm90INS1_16FlashAttnFwdSm90INS1_25CollectiveMainloopFwdSm90ILi2EN4cute5tupleIJNS5_1CILi1EEES8_S8_EEENS6_IJNS7_ILi64EEESA_SA_EEELi512ENS_10bfloat16_tEfNS_4arch4Sm90ELb0ELb0ELb0ELb1ELb0ELb0ELb1ELb0ELb0ELb1ELb1ELb0EEENS1_21CollectiveEpilogueFwdINS6_IJSA_NS7_ILi512EEESA_EEES9_SC_SE_Li256ELb1ELb1ELb1ELb0EEENS1_36VarlenDynamicPersistentTileSchedulerILi64ELi64ELi256ELi128ELb1ELb1ELb1ELb0ELb1ELb1EEEEEEEEEvNT_6ParamsE:
	.zero		3840


//--------------------- .nv.constant0._ZN7cutlass13device_kernelIN5flash11enable_sm90INS1_16FlashAttnFwdSm90INS1_25CollectiveMainloopFwdSm90ILi2EN4cute5tupleIJNS5_1CILi1EEES8_S8_EEENS6_IJNS7_ILi64EEESA_SA_EEELi512ENS_10bfloat16_tEfNS_4arch4Sm90ELb0ELb0ELb0ELb1ELb0ELb1ELb1ELb0ELb0ELb1ELb1ELb0EEENS1_21CollectiveEpilogueFwdINS6_IJSA_NS7_ILi512EEESA_EEES9_SC_SE_Li256ELb1ELb1ELb1ELb0EEENS1_36VarlenDynamicPersistentTileSchedulerILi64ELi64ELi256ELi128ELb1ELb1ELb1ELb0ELb1ELb1EEEEEEEEEvNT_6ParamsE --------------------------
	.section	.nv.constant0._ZN7cutlass13device_kernelIN5flash11enable_sm90INS1_16FlashAttnFwdSm90INS1_25CollectiveMainloopFwdSm90ILi2EN4cute5tupleIJNS5_1CILi1EEES8_S8_EEENS6_IJNS7_ILi64EEESA_SA_EEELi512ENS_10bfloat16_tEfNS_4arch4Sm90ELb0ELb0ELb0ELb1ELb0ELb1ELb1ELb0ELb0ELb1ELb1ELb0EEENS1_21CollectiveEpilogueFwdINS6_IJSA_NS7_ILi512EEESA_EEES9_SC_SE_Li256ELb1ELb1ELb1ELb0EEENS1_36VarlenDynamicPersistentTileSchedulerILi64ELi64ELi256ELi128ELb1ELb1ELb1ELb0ELb1ELb1EEEEEEEEEvNT_6ParamsE,"a",@progbits
	.sectionflags	@""
	.align	4
.nv.constant0._ZN7cutlass13device_kernelIN5flash11enable_sm90INS1_16FlashAttnFwdSm90INS1_25CollectiveMainloopFwdSm90ILi2EN4cute5tupleIJNS5_1CILi1EEES8_S8_EEENS6_IJNS7_ILi64EEESA_SA_EEELi512ENS_10bfloat16_tEfNS_4arch4Sm90ELb0ELb0ELb0ELb1ELb0ELb1ELb1ELb0ELb0ELb1ELb1ELb0EEENS1_21CollectiveEpilogueFwdINS6_IJSA_NS7_ILi512EEESA_EEES9_SC_SE_Li256ELb1ELb1ELb1ELb0EEENS1_36VarlenDynamicPersistentTileSchedulerILi64ELi64ELi256ELi128ELb1ELb1ELb1ELb0ELb1ELb1EEEEEEEEEvNT_6ParamsE:
	.zero		3840


//--------------------- .nv.constant0._ZN7cutlass13device_kernelIN5flash11enable_sm90INS1_16FlashAttnFwdSm90INS1_25CollectiveMainloopFwdSm90ILi2EN4cute5tupleIJNS5_1CILi1EEES8_S8_EEENS6_IJNS7_ILi64EEESA_SA_EEELi512ENS_10bfloat16_tEfNS_4arch4Sm90ELb0ELb1ELb0ELb0ELb0ELb0ELb0ELb0ELb0ELb1ELb1ELb0EEENS1_21CollectiveEpilogueFwdINS6_IJSA_NS7_ILi512EEESA_EEES9_SC_SE_Li256ELb0ELb1ELb1ELb0EEENS1_19SingleTileSchedulerILb0ELb1ELb1ELi64EEEEEEEEEvNT_6ParamsE --------------------------
	.section	.nv.constant0._ZN7cutlass13device_kernelIN5flash11enable_sm90INS1_16FlashAttnFwdSm90INS1_25CollectiveMainloopFwdSm90ILi2EN4cute5tupleIJNS5_1CILi1EEES8_S8_EEENS6_IJNS7_ILi64EEESA_SA_EEELi512ENS_10bfloat16_tEfNS_4arch4Sm90ELb0ELb1ELb0ELb0ELb0ELb0ELb0ELb0ELb0ELb1ELb1ELb0EEENS1_21CollectiveEpilogueFwdINS6_IJSA_NS7_ILi512EEESA_EEES9_SC_SE_Li256ELb0ELb1ELb1ELb0EEENS1_19SingleTileSchedulerILb0ELb1ELb1ELi64EEEEEEEEEvNT_6ParamsE,"a",@progbits
	.sectionflags	@""
	.align	4
.nv.constant0._ZN7cutlass13device_kernelIN5flash11enable_sm90INS1_16FlashAttnFwdSm90INS1_25CollectiveMainloopFwdSm90ILi2EN4cute5tupleIJNS5_1CILi1EEES8_S8_EEENS6_IJNS7_ILi64EEESA_SA_EEELi512ENS_10bfloat16_tEfNS_4arch4Sm90ELb0ELb1ELb0ELb0ELb0ELb0ELb0ELb0ELb0ELb1ELb1ELb0EEENS1_21CollectiveEpilogueFwdINS6_IJSA_NS7_ILi512EEESA_EEES9_SC_SE_Li256ELb0ELb1ELb1ELb0EEENS1_19SingleTileSchedulerILb0ELb1ELb1ELi64EEEEEEEEEvNT_6ParamsE:
	.zero		3456


//--------------------- .nv.constant0._ZN7cutlass13device_kernelIN5flash11enable_sm90INS1_16FlashAttnFwdSm90INS1_25CollectiveMainloopFwdSm90ILi2EN4cute5tupleIJNS5_1CILi1EEES8_S8_EEENS6_IJNS7_ILi64EEESA_SA_EEELi512ENS_10bfloat16_tEfNS_4arch4Sm90ELb0ELb1ELb0ELb0ELb0ELb0ELb1ELb0ELb0ELb1ELb1ELb0EEENS1_21CollectiveEpilogueFwdINS6_IJSA_NS7_ILi512EEESA_EEES9_SC_SE_Li256ELb0ELb1ELb1ELb0EEENS1_19SingleTileSchedulerILb0ELb1ELb1ELi64EEEEEEEEEvNT_6ParamsE --------------------------
	.section	.nv.constant0._ZN7cutlass13device_kernelIN5flash11enable_sm90INS1_16FlashAttnFwdSm90INS1_25CollectiveMainloopFwdSm90ILi2EN4cute5tupleIJNS5_1CILi1EEES8_S8_EEENS6_IJNS7_ILi64EEESA_SA_EEELi512ENS_10bfloat16_tEfNS_4arch4Sm90ELb0ELb1ELb0ELb0ELb0ELb0ELb1ELb0ELb0ELb1ELb1ELb0EEENS1_21CollectiveEpilogueFwdINS6_IJSA_NS7_ILi512EEESA_EEES9_SC_SE_Li256ELb0ELb1ELb1ELb0EEENS1_19SingleTileSchedulerILb0ELb1ELb1ELi64EEEEEEEEEvNT_6ParamsE,"a",@progbits
	.sectionflags	@""
	.align	4
.nv.constant0._ZN7cutlass13device_kernelIN5flash11enable_sm90INS1_16FlashAttnFwdSm90INS1_25CollectiveMainloopFwdSm90ILi2EN4cute5tupleIJNS5_1CILi1EEES8_S8_EEENS6_IJNS7_ILi64EEESA_SA_EEELi512ENS_10bfloat16_tEfNS_4arch4Sm90ELb0ELb1ELb0ELb0ELb0ELb0ELb1ELb0ELb0ELb1ELb1ELb0EEENS1_21CollectiveEpilogueFwdINS6_IJSA_NS7_ILi512EEESA_EEES9_SC_SE_Li256ELb0ELb1ELb1ELb0EEENS1_19SingleTileSchedulerILb0ELb1ELb1ELi64EEEEEEEEEvNT_6ParamsE:
	.zero		3712


//--------------------- .nv.constant0._ZN7cutlass13device_kernelIN5flash11enable_sm90INS1_16FlashAttnFwdSm90INS1_25CollectiveMainloopFwdSm90ILi2EN4cute5tupleIJNS5_1CILi1EEES8_S8_EEENS6_IJNS7_ILi64EEESA_SA_EEELi512ENS_10bfloat16_tEfNS_4arch4Sm90ELb0ELb1ELb0ELb1ELb0ELb0ELb0ELb0ELb0ELb1ELb1ELb0EEENS1_21CollectiveEpilogueFwdINS6_IJSA_NS7_ILi512EEESA_EEES9_SC_SE_Li256ELb1ELb1ELb1ELb0EEENS1_36VarlenDynamicPersistentTileSchedulerILi64ELi64ELi256ELi128ELb1ELb1ELb1ELb1ELb0ELb1EEEEEEEEEvNT_6ParamsE --------------------------
	.section	.nv.constant0._ZN7cutlass13device_kernelIN5flash11enable_sm90INS1_16FlashAttnFwdSm90INS1_25CollectiveMainloopFwdSm90ILi2EN4cute5tupleIJNS5_1CILi1EEES8_S8_EEENS6_IJNS7_ILi64EEESA_SA_EEELi512ENS_10bfloat16_tEfNS_4arch4Sm90ELb0ELb1ELb0ELb1ELb0ELb0ELb0ELb0ELb0ELb1ELb1ELb0EEENS1_21CollectiveEpilogueFwdINS6_IJSA_NS7_ILi512EEESA_EEES9_SC_SE_Li256ELb1ELb1ELb1ELb0EEENS1_36VarlenDynamicPersistentTileSchedulerILi64ELi64ELi256ELi128ELb1ELb1ELb1ELb1ELb0ELb1EEEEEEEEEvNT_6ParamsE,"a",@progbits
	.sectionflags	@""
	.align	4
.nv.constant0._ZN7cutlass13device_kernelIN5flash11enable_sm90INS1_16FlashAttnFwdSm90INS1_25CollectiveMainloopFwdSm90ILi2EN4cute5tupleIJNS5_1CILi1EEES8_S8_EEENS6_IJNS7_ILi64EEESA_SA_EEELi512ENS_10bfloat16_tEfNS_4arch4Sm90ELb0ELb1ELb0ELb1ELb0ELb0ELb0ELb0ELb0ELb1ELb1ELb0EEENS1_21CollectiveEpilogueFwdINS6_IJSA_NS7_ILi512EEESA_EEES9_SC_SE_Li256ELb1ELb1ELb1ELb0EEENS1_36VarlenDynamicPersistentTileSchedulerILi64ELi64ELi256ELi128ELb1ELb1ELb1ELb1ELb0ELb1EEEEEEEEEvNT_6ParamsE:
	.zero		3584


//--------------------- .nv.constant0._ZN7cutlass13device_kernelIN5flash11enable_sm90INS1_16FlashAttnFwdSm90INS1_25CollectiveMainloopFwdSm90ILi2EN4cute5tupleIJNS5_1CILi1EEES8_S8_EEENS6_IJNS7_ILi64EEESA_SA_EEELi512ENS_10bfloat16_tEfNS_4arch4Sm90ELb0ELb1ELb0ELb1ELb0ELb1ELb0ELb0ELb0ELb1ELb1ELb0EEENS1_21CollectiveEpilogueFwdINS6_IJSA_NS7_ILi512EEESA_EEES9_SC_SE_Li256ELb1ELb1ELb1ELb0EEENS1_36VarlenDynamicPersistentTileSchedulerILi64ELi64ELi256ELi128ELb1ELb1ELb1ELb1ELb0ELb1EEEEEEEEEvNT_6ParamsE --------------------------
	.section	.nv.constant0._ZN7cutlass13device_kernelIN5flash11enable_sm90INS1_16FlashAttnFwdSm90INS1_25CollectiveMainloopFwdSm90ILi2EN4cute5tupleIJNS5_1CILi1EEES8_S8_EEENS6_IJNS7_ILi64EEESA_SA_EEELi512ENS_10bfloat16_tEfNS_4arch4Sm90ELb0ELb1ELb0ELb1ELb0ELb1ELb0ELb0ELb0ELb1ELb1ELb0EEENS1_21CollectiveEpilogueFwdINS6_IJSA_NS7_ILi512EEESA_EEES9_SC_SE_Li256ELb1ELb1ELb1ELb0EEENS1_36VarlenDynamicPersistentTileSchedulerILi64ELi64ELi256ELi128ELb1ELb1ELb1ELb1ELb0ELb1EEEEEEEEEvNT_6ParamsE,"a",@progbits
	.sectionflags	@""
	.align	4
.nv.constant0._ZN7cutlass13device_kernelIN5flash11enable_sm90INS1_16FlashAttnFwdSm90INS1_25CollectiveMainloopFwdSm90ILi2EN4cute5tupleIJNS5_1CILi1EEES8_S8_EEENS6_IJNS7_ILi64EEESA_SA_EEELi512ENS_10bfloat16_tEfNS_4arch4Sm90ELb0ELb1ELb0ELb1ELb0ELb1ELb0ELb0ELb0ELb1ELb1ELb0EEENS1_21CollectiveEpilogueFwdINS6_IJSA_NS7_ILi512EEESA_EEES9_SC_SE_Li256ELb1ELb1ELb1ELb0EEENS1_36VarlenDynamicPersistentTileSchedulerILi64ELi64ELi256ELi128ELb1ELb1ELb1ELb1ELb0ELb1EEEEEEEEEvNT_6ParamsE:
	.zero		3584


//--------------------- .nv.constant0._ZN7cutlass13device_kernelIN5flash11enable_sm90INS1_16FlashAttnFwdSm90INS1_25CollectiveMainloopFwdSm90ILi2EN4cute5tupleIJNS5_1CILi1EEES8_S8_EEENS6_IJNS7_ILi64EEESA_SA_EEELi512ENS_10bfloat16_tEfNS_4arch4Sm90ELb0ELb1ELb0ELb1ELb0ELb0ELb1ELb0ELb0ELb1ELb1ELb0EEENS1_21CollectiveEpilogueFwdINS6_IJSA_NS7_ILi512EEESA_EEES9_SC_SE_Li256ELb1ELb1ELb1ELb0EEENS1_36VarlenDynamicPersistentTileSchedulerILi64ELi64ELi256ELi128ELb1ELb1ELb1ELb1ELb0ELb1EEEEEEEEEvNT_6ParamsE --------------------------
	.section	.nv.constant0._ZN7cutlass13device_kernelIN5flash11enable_sm90INS1_16FlashAttnFwdSm90INS1_25CollectiveMainloopFwdSm90ILi2EN4cute5tupleIJNS5_1CILi1EEES8_S8_EEENS6_IJNS7_ILi64EEESA_SA_EEELi512ENS_10bfloat16_tEfNS_4arch4Sm90ELb0ELb1ELb0ELb1ELb0ELb0ELb1ELb0ELb0ELb1ELb1ELb0EEENS1_21CollectiveEpilogueFwdINS6_IJSA_NS7_ILi512EEESA_EEES9_SC_SE_Li256ELb1ELb1ELb1ELb0EEENS1_36VarlenDynamicPersistentTileSchedulerILi64ELi64ELi256ELi128ELb1ELb1ELb1ELb1ELb0ELb1EEEEEEEEEvNT_6ParamsE,"a",@progbits
	.sectionflags	@""
	.align	4
.nv.constant0._ZN7cutlass13device_kernelIN5flash11enable_sm90INS1_16FlashAttnFwdSm90INS1_25CollectiveMainloopFwdSm90ILi2EN4cute5tupleIJNS5_1CILi1EEES8_S8_EEENS6_IJNS7_ILi64EEESA_SA_EEELi512ENS_10bfloat16_tEfNS_4arch4Sm90ELb0ELb1ELb0ELb1ELb0ELb0ELb1ELb0ELb0ELb1ELb1ELb0EEENS1_21CollectiveEpilogueFwdINS6_IJSA_NS7_ILi512EEESA_EEES9_SC_SE_Li256ELb1ELb1ELb1ELb0EEENS1_36VarlenDynamicPersistentTileSchedulerILi64ELi64ELi256ELi128ELb1ELb1ELb1ELb1ELb0ELb1EEEEEEEEEvNT_6ParamsE:
	.zero		3840


//--------------------- .nv.constant0._ZN7cutlass13device_kernelIN5flash11enable_sm90INS1_16FlashAttnFwdSm90INS1_25CollectiveMainloopFwdSm90ILi2EN4cute5tupleIJNS5_1CILi1EEES8_S8_EEENS6_IJNS7_ILi64EEESA_SA_EEELi512ENS_10bfloat16_tEfNS_4arch4Sm90ELb0ELb1ELb0ELb1ELb0ELb1ELb1ELb0ELb0ELb1ELb1ELb0EEENS1_21CollectiveEpilogueFwdINS6_IJSA_NS7_ILi512EEESA_EEES9_SC_SE_Li256ELb1ELb1ELb1ELb0EEENS1_36VarlenDynamicPersistentTileSchedulerILi64ELi64ELi256ELi128ELb1ELb1ELb1ELb1ELb0ELb1EEEEEEEEEvNT_6ParamsE --------------------------
	.section	.nv.constant0._ZN7cutlass13device_kernelIN5flash11enable_sm90INS1_16FlashAttnFwdSm90INS1_25CollectiveMainloopFwdSm90ILi2EN4cute5tupleIJNS5_1CILi1EEES8_S8_EEENS6_IJNS7_ILi64EEESA_SA_EEELi512ENS_10bfloat16_tEfNS_4arch4Sm90ELb0ELb1ELb0ELb1ELb0ELb1ELb1ELb0ELb0ELb1ELb1ELb0EEENS1_21CollectiveEpilogueFwdINS6_IJSA_NS7_ILi512EEESA_EEES9_SC_SE_Li256ELb1ELb1ELb1ELb0EEENS1_36VarlenDynamicPersistentTileSchedulerILi64ELi64ELi256ELi128ELb1ELb1ELb1ELb1ELb0ELb1EEEEEEEEEvNT_6ParamsE,"a",@progbits
	.sectionflags	@""
	.align	4
.nv.constant0._ZN7cutlass13device_kernelIN5flash11enable_sm90INS1_16FlashAttnFwdSm90INS1_25CollectiveMainloopFwdSm90ILi2EN4cute5tupleIJNS5_1CILi1EEES8_S8_EEENS6_IJNS7_ILi64EEESA_SA_EEELi512ENS_10bfloat16_tEfNS_4arch4Sm90ELb0ELb1ELb0ELb1ELb0ELb1ELb1ELb0ELb0ELb1ELb1ELb0EEENS1_21CollectiveEpilogueFwdINS6_IJSA_NS7_ILi512EEESA_EEES9_SC_SE_Li256ELb1ELb1ELb1ELb0EEENS1_36VarlenDynamicPersistentTileSchedulerILi64ELi64ELi256ELi128ELb1ELb1ELb1ELb1ELb0ELb1EEEEEEEEEvNT_6ParamsE:
	.zero		3840


//--------------------- .nv.constant0._ZN7cutlass13device_kernelIN5flash11enable_sm90INS1_16FlashAttnFwdSm90INS1_25CollectiveMainloopFwdSm90ILi2EN4cute5tupleIJNS5_1CILi1EEES8_S8_EEENS6_IJNS7_ILi64EEESA_SA_EEELi512ENS_10bfloat16_tEfNS_4arch4Sm90ELb1ELb0ELb0ELb0ELb0ELb0ELb0ELb0ELb0ELb1ELb1ELb0EEENS1_21CollectiveEpilogueFwdINS6_IJSA_NS7_ILi512EEESA_EEES9_SC_SE_Li256ELb0ELb1ELb1ELb0EEENS1_19SingleTileSchedulerILb0ELb1ELb1ELi64EEEEEEEEEvNT_6ParamsE --------------------------
	.section	.nv.constant0._ZN7cutlass13device_kernelIN5flash11enable_sm90INS1_16FlashAttnFwdSm90INS1_25CollectiveMainloopFwdSm90ILi2EN4cute5tupleIJNS5_1CILi1EEES8_S8_EEENS6_IJNS7_ILi64EEESA_SA_EEELi512ENS_10bfloat16_tEfNS_4arch4Sm90ELb1ELb0ELb0ELb0ELb0ELb0ELb0ELb0ELb0ELb1ELb1ELb0EEENS1_21CollectiveEpilogueFwdINS6_IJSA_NS7_ILi512EEESA_EEES9_SC_SE_Li256ELb0ELb1ELb1ELb0EEENS1_19SingleTileSchedulerILb0ELb1ELb1ELi64EEEEEEEEEvNT_6ParamsE,"a",@progbits
	.sectionflags	@""
	.align	4
.nv.constant0._ZN7cutlass13device_kernelIN5flash11enable_sm90INS1_16FlashAttnFwdSm90INS1_25CollectiveMainloopFwdSm90ILi2EN4cute5tupleIJNS5_1CILi1EEES8_S8_EEENS6_IJNS7_ILi64EEESA_SA_EEELi512ENS_10bfloat16_tEfNS_4arch4Sm90ELb1ELb0ELb0ELb0ELb0ELb0ELb0ELb0ELb0ELb1ELb1ELb0EEENS1_21CollectiveEpilogueFwdINS6_IJSA_NS7_ILi512EEESA_EEES9_SC_SE_Li256ELb0ELb1ELb1ELb0EEENS1_19SingleTileSchedulerILb0ELb1ELb1ELi64EEEEEEEEEvNT_6ParamsE:
	.zero		3456


//--------------------- .nv.constant0._ZN7cutlass13device_kernelIN5flash11enable_sm90INS1_16FlashAttnFwdSm90INS1_25CollectiveMainloopFwdSm90ILi2EN4cute5tupleIJNS5_1CILi1EEES8_S8_EEENS6_IJNS7_ILi64EEESA_SA_EEELi512ENS_10bfloat16_tEfNS_4arch4Sm90ELb1ELb0ELb0ELb0ELb0ELb0ELb1ELb0ELb0ELb1ELb1ELb0EEENS1_21CollectiveEpilogueFwdINS6_IJSA_NS7_ILi512EEESA_EEES9_SC_SE_Li256ELb0ELb1ELb1ELb0EEENS1_19SingleTileSchedulerILb0ELb1ELb1ELi64EEEEEEEEEvNT_6ParamsE --------------------------
	.section	.nv.constant0._ZN7cutlass13device_kernelIN5flash11enable_sm90INS1_16FlashAttnFwdSm90INS1_25CollectiveMainloopFwdSm90ILi2EN4cute5tupleIJNS5_1CILi1EEES8_S8_EEENS6_IJNS7_ILi64EEESA_SA_EEELi512ENS_10bfloat16_tEfNS_4arch4Sm90ELb1ELb0ELb0ELb0ELb0ELb0ELb1ELb0ELb0ELb1ELb1ELb0EEENS1_21CollectiveEpilogueFwdINS6_IJSA_NS7_ILi512EEESA_EEES9_SC_SE_Li256ELb0ELb1ELb1ELb0EEENS1_19SingleTileSchedulerILb0ELb1ELb1ELi64EEEEEEEEEvNT_6ParamsE,"a",@progbits
	.sectionflags	@""
	.align	4
.nv.constant0._ZN7cutlass13device_kernelIN5flash11enable_sm90INS1_16FlashAttnFwdSm90INS1_25CollectiveMainloopFwdSm90ILi2EN4cute5tupleIJNS5_1CILi1EEES8_S8_EEENS6_IJNS7_ILi64EEESA_SA_EEELi512ENS_10bfloat16_tEfNS_4arch4Sm90ELb1ELb0ELb0ELb0ELb0ELb0ELb1ELb0ELb0ELb1ELb1ELb0EEENS1_21CollectiveEpilogueFwdINS6_IJSA_NS7_ILi512EEESA_EEES9_SC_SE_Li256ELb0ELb1ELb1ELb0EEENS1_19SingleTileSchedulerILb0ELb1ELb1ELi64EEEEEEEEEvNT_6ParamsE:
	.zero		3712


//--------------------- .nv.constant0._ZN7cutlass13device_kernelIN5flash11enable_sm90INS1_16FlashAttnFwdSm90INS1_25CollectiveMainloopFwdSm90ILi2EN4cute5tupleIJNS5_1CILi1EEES8_S8_EEENS6_IJNS7_ILi64EEESA_SA_EEELi512ENS_10bfloat16_tEfNS_4arch4Sm90ELb1ELb0ELb0ELb1ELb0ELb0ELb0ELb0ELb0ELb1ELb1ELb0EEENS1_21CollectiveEpilogueFwdINS6_IJSA_NS7_ILi512EEESA_EEES9_SC_SE_Li256ELb1ELb1ELb1ELb0EEENS1_36VarlenDynamicPersistentTileSchedulerILi64ELi64ELi256ELi128ELb1ELb1ELb1ELb1ELb1ELb1EEEEEEEEEvNT_6ParamsE --------------------------
	.section	.nv.constant0._ZN7cutlass13device_kernelIN5flash11enable_sm90INS1_16FlashAttnFwdSm90INS1_25CollectiveMainloopFwdSm90ILi2EN4cute5tupleIJNS5_1CILi1EEES8_S8_EEENS6_IJNS7_ILi64EEESA_SA_EEELi512ENS_10bfloat16_tEfNS_4arch4Sm90ELb1ELb0ELb0ELb1ELb0ELb0ELb0ELb0ELb0ELb1ELb1ELb0EEENS1_21CollectiveEpilogueFwdINS6_IJSA_NS7_ILi512EEESA_EEES9_SC_SE_Li256ELb1ELb1ELb1ELb0EEENS1_36VarlenDynamicPersistentTileSchedulerILi64ELi64ELi256ELi128ELb1ELb1ELb1ELb1ELb1ELb1EEEEEEEEEvNT_6ParamsE,"a",@progbits
	.sectionflags	@""
	.align	4
.nv.constant0._ZN7cutlass13device_kernelIN5flash11enable_sm90INS1_16FlashAttnFwdSm90INS1_25CollectiveMainloopFwdSm90ILi2EN4cute5tupleIJNS5_1CILi1EEES8_S8_EEENS6_IJNS7_ILi64EEESA_SA_EEELi512ENS_10bfloat16_tEfNS_4arch4Sm90ELb1ELb0ELb0ELb1ELb0ELb0ELb0ELb0ELb0ELb1ELb1ELb0EEENS1_21CollectiveEpilogueFwdINS6_IJSA_NS7_ILi512EEESA_EEES9_SC_SE_Li256ELb1ELb1ELb1ELb0EEENS1_36VarlenDynamicPersistentTileSchedulerILi64ELi64ELi256ELi128ELb1ELb1ELb1ELb1ELb1ELb1EEEEEEEEEvNT_6ParamsE:
	.zero		3584


//--------------------- .nv.constant0._ZN7cutlass13device_kernelIN5flash11enable_sm90INS1_16FlashAttnFwdSm90INS1_25CollectiveMainloopFwdSm90ILi2EN4cute5tupleIJNS5_1CILi1EEES8_S8_EEENS6_IJNS7_ILi64EEESA_SA_EEELi512ENS_10bfloat16_tEfNS_4arch4Sm90ELb1ELb0ELb0ELb1ELb0ELb1ELb0ELb0ELb0ELb1ELb1ELb0EEENS1_21CollectiveEpilogueFwdINS6_IJSA_NS7_ILi512EEESA_EEES9_SC_SE_Li256ELb1ELb1ELb1ELb0EEENS1_36VarlenDynamicPersistentTileSchedulerILi64ELi64ELi256ELi128ELb1ELb1ELb1ELb1ELb1ELb1EEEEEEEEEvNT_6ParamsE --------------------------
	.section	.nv.constant0._ZN7cutlass13device_kernelIN5flash11enable_sm90INS1_16FlashAttnFwdSm90INS1_25CollectiveMainloopFwdSm90ILi2EN4cute5tupleIJNS5_1CILi1EEES8_S8_EEENS6_IJNS7_ILi64EEESA_SA_EEELi512ENS_10bfloat16_tEfNS_4arch4Sm90ELb1ELb0ELb0ELb1ELb0ELb1ELb0ELb0ELb0ELb1ELb1ELb0EEENS1_21CollectiveEpilogueFwdINS6_IJSA_NS7_ILi512EEESA_EEES9_SC_SE_Li256ELb1ELb1ELb1ELb0EEENS1_36VarlenDynamicPersistentTileSchedulerILi64ELi64ELi256ELi128ELb1ELb1ELb1ELb1ELb1ELb1EEEEEEEEEvNT_6ParamsE,"a",@progbits
	.sectionflags	@""
	.align	4
.nv.constant0._ZN7cutlass13device_kernelIN5flash11enable_sm90INS1_16FlashAttnFwdSm90INS1_25CollectiveMainloopFwdSm90ILi2EN4cute5tupleIJNS5_1CILi1EEES8_S8_EEENS6_IJNS7_ILi64EEESA_SA_EEELi512ENS_10bfloat16_tEfNS_4arch4Sm90ELb1ELb0ELb0ELb1ELb0ELb1ELb0ELb0ELb0ELb1ELb1ELb0EEENS1_21CollectiveEpilogueFwdINS6_IJSA_NS7_ILi512EEESA_EEES9_SC_SE_Li256ELb1ELb1ELb1ELb0EEENS1_36VarlenDynamicPersistentTileSchedulerILi64ELi64ELi256ELi128ELb1ELb1ELb1ELb1ELb1ELb1EEEEEEEEEvNT_6ParamsE:
	.zero		3584


//--------------------- .nv.constant0._ZN7cutlass13device_kernelIN5flash11enable_sm90INS1_16FlashAttnFwdSm90INS1_25CollectiveMainloopFwdSm90ILi2EN4cute5tupleIJNS5_1CILi1EEES8_S8_EEENS6_IJNS7_ILi64EEESA_SA_EEELi512ENS_10bfloat16_tEfNS_4arch4Sm90ELb1ELb0ELb0ELb1ELb0ELb0ELb1ELb0ELb0ELb1ELb1ELb0EEENS1_21CollectiveEpilogueFwdINS6_IJSA_NS7_ILi512EEESA_EEES9_SC_SE_Li256ELb1ELb1ELb1ELb0EEENS1_36VarlenDynamicPersistentTileSchedulerILi64ELi64ELi256ELi128ELb1ELb1ELb1ELb1ELb1ELb1EEEEEEEEEvNT_6ParamsE --------------------------
	.section	.nv.constant0._ZN7cutlass13device_kernelIN5flash11enable_sm90INS1_16FlashAttnFwdSm90INS1_25CollectiveMainloopFwdSm90ILi2EN4cute5tupleIJNS5_1CILi1EEES8_S8_EEENS6_IJNS7_ILi64EEESA_SA_EEELi512ENS_10bfloat16_tEfNS_4arch4Sm90ELb1ELb0ELb0ELb1ELb0ELb0ELb1ELb0ELb0ELb1ELb1ELb0EEENS1_21CollectiveEpilogueFwdINS6_IJSA_NS7_ILi512EEESA_EEES9_SC_SE_Li256ELb1ELb1ELb1ELb0EEENS1_36VarlenDynamicPersistentTileSchedulerILi64ELi64ELi256ELi128ELb1ELb1ELb1ELb1ELb1ELb1EEEEEEEEEvNT_6ParamsE,"a",@progbits
	.sectionflags	@""
	.align	4
.nv.constant0._ZN7cutlass13device_kernelIN5flash11enable_sm90INS1_16FlashAttnFwdSm90INS1_25CollectiveMainloopFwdSm90ILi2EN4cute5tupleIJNS5_1CILi1EEES8_S8_EEENS6_IJNS7_ILi64EEESA_SA_EEELi512ENS_10bfloat16_tEfNS_4arch4Sm90ELb1ELb0ELb0ELb1ELb0ELb0ELb1ELb0ELb0ELb1ELb1ELb0EEENS1_21CollectiveEpilogueFwdINS6_IJSA_NS7_ILi512EEESA_EEES9_SC_SE_Li256ELb1ELb1ELb1ELb0EEENS1_36VarlenDynamicPersistentTileSchedulerILi64ELi64ELi256ELi128ELb1ELb1ELb1ELb1ELb1ELb1EEEEEEEEEvNT_6ParamsE:
	.zero		3840


//--------------------- .nv.constant0._ZN7cutlass13device_kernelIN5flash11enable_sm90INS1_16FlashAttnFwdSm90INS1_25CollectiveMainloopFwdSm90ILi2EN4cute5tupleIJNS5_1CILi1EEES8_S8_EEENS6_IJNS7_ILi64EEESA_SA_EEELi512ENS_10bfloat16_tEfNS_4arch4Sm90ELb1ELb0ELb0ELb1ELb0ELb1ELb1ELb0ELb0ELb1ELb1ELb0EEENS1_21CollectiveEpilogueFwdINS6_IJSA_NS7_ILi512EEESA_EEES9_SC_SE_Li256ELb1ELb1ELb1ELb0EEENS1_36VarlenDynamicPersistentTileSchedulerILi64ELi64ELi256ELi128ELb1ELb1ELb1ELb1ELb1ELb1EEEEEEEEEvNT_6ParamsE --------------------------
	.section	.nv.constant0._ZN7cutlass13device_kernelIN5flash11enable_sm90INS1_16FlashAttnFwdSm90INS1_25CollectiveMainloopFwdSm90ILi2EN4cute5tupleIJNS5_1CILi1EEES8_S8_EEENS6_IJNS7_ILi64EEESA_SA_EEELi512ENS_10bfloat16_tEfNS_4arch4Sm90ELb1ELb0ELb0ELb1ELb0ELb1ELb1ELb0ELb0ELb1ELb1ELb0EEENS1_21CollectiveEpilogueFwdINS6_IJSA_NS7_ILi512EEESA_EEES9_SC_SE_Li256ELb1ELb1ELb1ELb0EEENS1_36VarlenDynamicPersistentTileSchedulerILi64ELi64ELi256ELi128ELb1ELb1ELb1ELb1ELb1ELb1EEEEEEEEEvNT_6ParamsE,"a",@progbits
	.sectionflags	@""
	.align	4
.nv.constant0._ZN7cutlass13device_kernelIN5flash11enable_sm90INS1_16FlashAttnFwdSm90INS1_25CollectiveMainloopFwdSm90ILi2EN4cute5tupleIJNS5_1CILi1EEES8_S8_EEENS6_IJNS7_ILi64EEESA_SA_EEELi512ENS_10bfloat16_tEfNS_4arch4Sm90ELb1ELb0ELb0ELb1ELb0ELb1ELb1ELb0ELb0ELb1ELb1ELb0EEENS1_21CollectiveEpilogueFwdINS6_IJSA_NS7_ILi512EEESA_EEES9_SC_SE_Li256ELb1ELb1ELb1ELb0EEENS1_36VarlenDynamicPersistentTileSchedulerILi64ELi64ELi256ELi128ELb1ELb1ELb1ELb1ELb1ELb1EEEEEEEEEvNT_6ParamsE:
	.zero		3840


//--------------------- SYMBOLS --------------------------

	.type		.nv.reservedSmem.offset0,@object
	.size		.nv.reservedSmem.offset0,0x4
